// auto-generated by cutlass_sweep.gemm — config: {"arch": "sm_100", "cluster_m": 1, "cluster_n": 1, "dtype": "fp16", "dtype_b": "fp16", "layout": "nt", "stages": 0, "tile_k": 32, "tile_m": 64, "tile_n": 128}
#include "cutlass/cutlass.h"
#include "cutlass/gemm/collective/collective_builder.hpp"
#include "cutlass/gemm/device/gemm_universal_adapter.h"
#include "cutlass/gemm/kernel/gemm_universal.hpp"
#include "cutlass/epilogue/collective/collective_builder.hpp"

using ElemA = cutlass::half_t;
using ElemB = cutlass::half_t;
using ElemCD = cutlass::half_t;
using Acc  = float;
using TileShape    = cute::Shape<cute::_64, cute::_128, cute::_32>;
using ClusterShape = cute::Shape<cute::_1, cute::_1, cute::_1>;

using CollectiveEpilogue = typename cutlass::epilogue::collective::CollectiveBuilder<
    cutlass::arch::Sm100, cutlass::arch::OpClassTensorOp,
    TileShape, ClusterShape,
    cutlass::epilogue::collective::EpilogueTileAuto,
    Acc, Acc,
    ElemCD, cutlass::layout::RowMajor, 128 / cutlass::sizeof_bits<ElemCD>::value,
    ElemCD, cutlass::layout::RowMajor, 128 / cutlass::sizeof_bits<ElemCD>::value,
    cutlass::epilogue::collective::EpilogueScheduleAuto
  >::CollectiveOp;

using CollectiveMainloop = typename cutlass::gemm::collective::CollectiveBuilder<
    cutlass::arch::Sm100, cutlass::arch::OpClassTensorOp,
    ElemA, cutlass::layout::RowMajor, 128 / cutlass::sizeof_bits<ElemA>::value,
    ElemB, cutlass::layout::ColumnMajor, 128 / cutlass::sizeof_bits<ElemB>::value,
    Acc,
    TileShape, ClusterShape,
    cutlass::gemm::collective::StageCountAutoCarveout<static_cast<int>(sizeof(typename CollectiveEpilogue::SharedStorage))>,
    cutlass::gemm::collective::KernelScheduleAuto
  >::CollectiveOp;

using GemmKernel = cutlass::gemm::kernel::GemmUniversal<
    cute::Shape<int,int,int,int>,
    CollectiveMainloop,
    CollectiveEpilogue
>;
using Gemm = cutlass::gemm::device::GemmUniversalAdapter<GemmKernel>;

// Force the device kernel symbol into the cubin without needing a host main.
auto* _anchor = &cutlass::device_kernel<GemmKernel>;


// ===== COMPILED SASS (sm_100a) =====

	.target	sm_100a

	.elftype	@"ET_EXEC"


//--------------------- .note.nv.tkinfo           --------------------------
	.section	.note.nv.tkinfo,"",@"SHT_NOTE"
	.sectionflags	@"SHF_NOTE_NV_TKINFO"
	.tkinfo
        /*0018*/ 	.word	0x00000002
        /*0030*/ 	.string	""
        /*0030*/ 	.string	"ptxas"
        /*0030*/ 	.string	"Cuda compilation tools, release 13.0, V13.0.88"
        /*0030*/ 	.string	"Build cuda_13.0.r13.0/compiler.36424714_0"
        /*0030*/ 	.string	"-arch sm_100a -m 64 "



//--------------------- .note.nv.cuinfo           --------------------------
	.section	.note.nv.cuinfo,"",@"SHT_NOTE"
	.sectionflags	@"SHF_NOTE_NV_CUINFO"
        /*0018*/ 	.short	0x0002
        /*001a*/ 	.short	0x0064
        /*001c*/ 	.short	0x0082
	.zero		2


//--------------------- .nv.info                  --------------------------
	.section	.nv.info,"",@"SHT_CUDA_INFO"
	.align	4


	//----- nvinfo : EIATTR_REGCOUNT
	.align		4
        /*0000*/ 	.byte	0x04, 0x2f
        /*0002*/ 	.short	(.L_19 - .L_18)
	.align		4
.L_18:
        /*0004*/ 	.word	index@(_ZN7cutlass13device_kernelINS_4gemm6kernel13GemmUniversalIN4cute5tupleIJiiiiEEENS1_10collective13CollectiveMmaINS1_35MainloopSm100TmaUmmaWarpSpecializedILi17ELi2ELi4ENS5_IJNS4_1CILi1EEESB_SB_EEEEENS5_IJNSA_ILi64EEENSA_ILi128EEENSA_ILi32EEEEEENS_6half_tENS5_IJlSB_lEEESI_SJ_NS4_8TiledMMAINS4_8MMA_AtomIJNS4_20SM100_MMA_F16BF16_SSISI_SI_fLi64ELi128ELNS4_4UMMA5MajorE0ELSO_0ELNSN_7ScaleInE0ELSP_0EEEEEENS4_6LayoutISC_NS5_IJNSA_ILi0EEEST_ST_EEEEENS5_IJNS4_10UnderscoreESW_SW_EEEEENS4_13SM90_TMA_LOADENS4_14ComposedLayoutINS4_7SwizzleILi2ELi4ELi3EEENS4_18smem_ptr_flag_bitsILi16EEENSS_INS5_IJNSA_ILi8EEESG_EEENS5_IJSG_SB_EEEEEEEvNS4_8identityESZ_S19_vS1A_EENS_8epilogue10collective18CollectiveEpilogueINS1C_23Sm100TmaWarpSpecializedILi4ELi2ELi16ELb1ELb0EEEJSH_NS5_IJNSS_ISE_SB_EENSS_ISG_SB_EEEEESI_SJ_SI_SJ_NS1C_6fusion15FusionCallbacksIS1G_NS1K_17LinearCombinationISI_fSI_fLNS_15FloatRoundStyleE2EEESH_S1J_JEEENS4_5SM1004TMEM4LOAD26SM100_TMEM_LOAD_16dp256b4xESZ_S19_NS4_17SM75_U32x4_LDSM_NENS4_14SM90_TMA_STOREES19_NS4_17SM90_U32x4_STSM_NENS4_39AutoVectorizingCopyWithAssumedAlignmentILi128EEEEEEvvEEEEvNT_6ParamsE)
        /*0008*/ 	.word	0x0000005b


	//----- nvinfo : EIATTR_FRAME_SIZE
	.align		4
.L_19:
        /*000c*/ 	.byte	0x04, 0x11
        /*000e*/ 	.short	(.L_21 - .L_20)
	.align		4
.L_20:
        /*0010*/ 	.word	index@($__internal_2_$__cuda_sm10x_tcgen05_guardrail_trap_unallocated_columns_being_dealloced)
        /*0014*/ 	.word	0x00000000


	//----- nvinfo : EIATTR_FRAME_SIZE
	.align		4
.L_21:
        /*0018*/ 	.byte	0x04, 0x11
        /*001a*/ 	.short	(.L_23 - .L_22)
	.align		4
.L_22:
        /*001c*/ 	.word	index@($__internal_1_$__cuda_sm10x_tcgen05_guardrail_trap_phase_invalid_during_alloc)
        /*0020*/ 	.word	0x00000000


	//----- nvinfo : EIATTR_FRAME_SIZE
	.align		4
.L_23:
        /*0024*/ 	.byte	0x04, 0x11
        /*0026*/ 	.short	(.L_25 - .L_24)
	.align		4
.L_24:
        /*0028*/ 	.word	index@($__internal_0_$__cuda_sm10x_tcgen05_guardrail_trap_col_being_dealloced_not_returned_by_alloc)
        /*002c*/ 	.word	0x00000000


	//----- nvinfo : EIATTR_FRAME_SIZE
	.align		4
.L_25:
        /*0030*/ 	.byte	0x04, 0x11
        /*0032*/ 	.short	(.L_27 - .L_26)
	.align		4
.L_26:
        /*0034*/ 	.word	index@(_ZN7cutlass13device_kernelINS_4gemm6kernel13GemmUniversalIN4cute5tupleIJiiiiEEENS1_10collective13CollectiveMmaINS1_35MainloopSm100TmaUmmaWarpSpecializedILi17ELi2ELi4ENS5_IJNS4_1CILi1EEESB_SB_EEEEENS5_IJNSA_ILi64EEENSA_ILi128EEENSA_ILi32EEEEEENS_6half_tENS5_IJlSB_lEEESI_SJ_NS4_8TiledMMAINS4_8MMA_AtomIJNS4_20SM100_MMA_F16BF16_SSISI_SI_fLi64ELi128ELNS4_4UMMA5MajorE0ELSO_0ELNSN_7ScaleInE0ELSP_0EEEEEENS4_6LayoutISC_NS5_IJNSA_ILi0EEEST_ST_EEEEENS5_IJNS4_10UnderscoreESW_SW_EEEEENS4_13SM90_TMA_LOADENS4_14ComposedLayoutINS4_7SwizzleILi2ELi4ELi3EEENS4_18smem_ptr_flag_bitsILi16EEENSS_INS5_IJNSA_ILi8EEESG_EEENS5_IJSG_SB_EEEEEEEvNS4_8identityESZ_S19_vS1A_EENS_8epilogue10collective18CollectiveEpilogueINS1C_23Sm100TmaWarpSpecializedILi4ELi2ELi16ELb1ELb0EEEJSH_NS5_IJNSS_ISE_SB_EENSS_ISG_SB_EEEEESI_SJ_SI_SJ_NS1C_6fusion15FusionCallbacksIS1G_NS1K_17LinearCombinationISI_fSI_fLNS_15FloatRoundStyleE2EEESH_S1J_JEEENS4_5SM1004TMEM4LOAD26SM100_TMEM_LOAD_16dp256b4xESZ_S19_NS4_17SM75_U32x4_LDSM_NENS4_14SM90_TMA_STOREES19_NS4_17SM90_U32x4_STSM_NENS4_39AutoVectorizingCopyWithAssumedAlignmentILi128EEEEEEvvEEEEvNT_6ParamsE)
        /*0038*/ 	.word	0x00000000


	//----- nvinfo : EIATTR_MIN_STACK_SIZE
	.align		4
.L_27:
        /*003c*/ 	.byte	0x04, 0x12
        /*003e*/ 	.short	(.L_29 - .L_28)
	.align		4
.L_28:
        /*0040*/ 	.word	index@(_ZN7cutlass13device_kernelINS_4gemm6kernel13GemmUniversalIN4cute5tupleIJiiiiEEENS1_10collective13CollectiveMmaINS1_35MainloopSm100TmaUmmaWarpSpecializedILi17ELi2ELi4ENS5_IJNS4_1CILi1EEESB_SB_EEEEENS5_IJNSA_ILi64EEENSA_ILi128EEENSA_ILi32EEEEEENS_6half_tENS5_IJlSB_lEEESI_SJ_NS4_8TiledMMAINS4_8MMA_AtomIJNS4_20SM100_MMA_F16BF16_SSISI_SI_fLi64ELi128ELNS4_4UMMA5MajorE0ELSO_0ELNSN_7ScaleInE0ELSP_0EEEEEENS4_6LayoutISC_NS5_IJNSA_ILi0EEEST_ST_EEEEENS5_IJNS4_10UnderscoreESW_SW_EEEEENS4_13SM90_TMA_LOADENS4_14ComposedLayoutINS4_7SwizzleILi2ELi4ELi3EEENS4_18smem_ptr_flag_bitsILi16EEENSS_INS5_IJNSA_ILi8EEESG_EEENS5_IJSG_SB_EEEEEEEvNS4_8identityESZ_S19_vS1A_EENS_8epilogue10collective18CollectiveEpilogueINS1C_23Sm100TmaWarpSpecializedILi4ELi2ELi16ELb1ELb0EEEJSH_NS5_IJNSS_ISE_SB_EENSS_ISG_SB_EEEEESI_SJ_SI_SJ_NS1C_6fusion15FusionCallbacksIS1G_NS1K_17LinearCombinationISI_fSI_fLNS_15FloatRoundStyleE2EEESH_S1J_JEEENS4_5SM1004TMEM4LOAD26SM100_TMEM_LOAD_16dp256b4xESZ_S19_NS4_17SM75_U32x4_LDSM_NENS4_14SM90_TMA_STOREES19_NS4_17SM90_U32x4_STSM_NENS4_39AutoVectorizingCopyWithAssumedAlignmentILi128EEEEEEvvEEEEvNT_6ParamsE)
        /*0044*/ 	.word	0x00000000
.L_29:


//--------------------- .nv.compat                --------------------------
	.section	.nv.compat,"",@"SHT_CUDA_COMPAT_INFO"
	.align	4
        /*0000*/ 	.byte	0x02, 0x09, 0x01, 0x00, 0x02, 0x02, 0x02, 0x00, 0x02, 0x05, 0x05, 0x00, 0x03, 0x07, 0x01, 0x01
        /*0010*/ 	.byte	0x02, 0x03, 0x01, 0x00, 0x02, 0x06, 0x01, 0x00, 0x04, 0x0b, 0x08, 0x00, 0x09, 0x00, 0x00, 0x00
        /*0020*/ 	.byte	0x00, 0x00, 0x00, 0x00


//--------------------- .nv.info._ZN7cutlass13device_kernelINS_4gemm6kernel13GemmUniversalIN4cute5tupleIJiiiiEEENS1_10collective13CollectiveMmaINS1_35MainloopSm100TmaUmmaWarpSpecializedILi17ELi2ELi4ENS5_IJNS4_1CILi1EEESB_SB_EEEEENS5_IJNSA_ILi64EEENSA_ILi128EEENSA_ILi32EEEEEENS_6half_tENS5_IJlSB_lEEESI_SJ_NS4_8TiledMMAINS4_8MMA_AtomIJNS4_20SM100_MMA_F16BF16_SSISI_SI_fLi64ELi128ELNS4_4UMMA5MajorE0ELSO_0ELNSN_7ScaleInE0ELSP_0EEEEEENS4_6LayoutISC_NS5_IJNSA_ILi0EEEST_ST_EEEEENS5_IJNS4_10UnderscoreESW_SW_EEEEENS4_13SM90_TMA_LOADENS4_14ComposedLayoutINS4_7SwizzleILi2ELi4ELi3EEENS4_18smem_ptr_flag_bitsILi16EEENSS_INS5_IJNSA_ILi8EEESG_EEENS5_IJSG_SB_EEEEEEEvNS4_8identityESZ_S19_vS1A_EENS_8epilogue10collective18CollectiveEpilogueINS1C_23Sm100TmaWarpSpecializedILi4ELi2ELi16ELb1ELb0EEEJSH_NS5_IJNSS_ISE_SB_EENSS_ISG_SB_EEEEESI_SJ_SI_SJ_NS1C_6fusion15FusionCallbacksIS1G_NS1K_17LinearCombinationISI_fSI_fLNS_15FloatRoundStyleE2EEESH_S1J_JEEENS4_5SM1004TMEM4LOAD26SM100_TMEM_LOAD_16dp256b4xESZ_S19_NS4_17SM75_U32x4_LDSM_NENS4_14SM90_TMA_STOREES19_NS4_17SM90_U32x4_STSM_NENS4_39AutoVectorizingCopyWithAssumedAlignmentILi128EEEEEEvvEEEEvNT_6ParamsE --------------------------
	.section	.nv.info._ZN7cutlass13device_kernelINS_4gemm6kernel13GemmUniversalIN4cute5tupleIJiiiiEEENS1_10collective13CollectiveMmaINS1_35MainloopSm100TmaUmmaWarpSpecializedILi17ELi2ELi4ENS5_IJNS4_1CILi1EEESB_SB_EEEEENS5_IJNSA_ILi64EEENSA_ILi128EEENSA_ILi32EEEEEENS_6half_tENS5_IJlSB_lEEESI_SJ_NS4_8TiledMMAINS4_8MMA_AtomIJNS4_20SM100_MMA_F16BF16_SSISI_SI_fLi64ELi128ELNS4_4UMMA5MajorE0ELSO_0ELNSN_7ScaleInE0ELSP_0EEEEEENS4_6LayoutISC_NS5_IJNSA_ILi0EEEST_ST_EEEEENS5_IJNS4_10UnderscoreESW_SW_EEEEENS4_13SM90_TMA_LOADENS4_14ComposedLayoutINS4_7SwizzleILi2ELi4ELi3EEENS4_18smem_ptr_flag_bitsILi16EEENSS_INS5_IJNSA_ILi8EEESG_EEENS5_IJSG_SB_EEEEEEEvNS4_8identityESZ_S19_vS1A_EENS_8epilogue10collective18CollectiveEpilogueINS1C_23Sm100TmaWarpSpecializedILi4ELi2ELi16ELb1ELb0EEEJSH_NS5_IJNSS_ISE_SB_EENSS_ISG_SB_EEEEESI_SJ_SI_SJ_NS1C_6fusion15FusionCallbacksIS1G_NS1K_17LinearCombinationISI_fSI_fLNS_15FloatRoundStyleE2EEESH_S1J_JEEENS4_5SM1004TMEM4LOAD26SM100_TMEM_LOAD_16dp256b4xESZ_S19_NS4_17SM75_U32x4_LDSM_NENS4_14SM90_TMA_STOREES19_NS4_17SM90_U32x4_STSM_NENS4_39AutoVectorizingCopyWithAssumedAlignmentILi128EEEEEEvvEEEEvNT_6ParamsE,"",@"SHT_CUDA_INFO"
	.sectionflags	@""
	.align	4


	//----- nvinfo : EIATTR_CUDA_API_VERSION
	.align		4
        /*0000*/ 	.byte	0x04, 0x37
        /*0002*/ 	.short	(.L_31 - .L_30)
.L_30:
        /*0004*/ 	.word	0x00000082


	//----- nvinfo : EIATTR_KPARAM_INFO
	.align		4
.L_31:
        /*0008*/ 	.byte	0x04, 0x17
        /*000a*/ 	.short	(.L_33 - .L_32)
.L_32:
        /*000c*/ 	.word	0x00000000
        /*0010*/ 	.short	0x0000
        /*0012*/ 	.short	0x0000
        /*0014*/ 	.byte	0x00, 0xf0, 0x01, 0x20


	//----- nvinfo : EIATTR_AT_ENTRY_FRAGMENTS
	.align		4
.L_33:
        /*0018*/ 	.byte	0x04, 0x4f
        /*001a*/ 	.short	(.L_35 - .L_34)


	//   ....[0]....
.L_34:
        /*001c*/ 	.word	0x00000006


	//----- nvinfo : EIATTR_RESERVED_SMEM_USED
	.align		4
.L_35:
        /*0020*/ 	.byte	0x01, 0x41
	.zero		2


	//----- nvinfo : EIATTR_SPARSE_MMA_MASK
	.align		4
        /*0024*/ 	.byte	0x03, 0x50
        /*0026*/ 	.short	0x0000


	//----- nvinfo : EIATTR_TCGEN05_1CTA_USED
	.align		4
        /*0028*/ 	.byte	0x01, 0x51
	.zero		2


	//----- nvinfo : EIATTR_MAXREG_COUNT
	.align		4
        /*002c*/ 	.byte	0x03, 0x1b
        /*002e*/ 	.short	0x00ff


	//----- nvinfo : EIATTR_NUM_BARRIERS
	.align		4
        /*0030*/ 	.byte	0x02, 0x4c
        /*0032*/ 	.byte	0x07
	.zero		1


	//----- nvinfo : EIATTR_EXTERNS
	.align		4
        /*0034*/ 	.byte	0x04, 0x0f
        /*0036*/ 	.short	(.L_37 - .L_36)


	//   ....[0]....
	.align		4
.L_36:
        /*0038*/ 	.word	index@(__assertfail)


	//----- nvinfo : EIATTR_MERCURY_ISA_VERSION
	.align		4
.L_37:
        /*003c*/ 	.byte	0x03, 0x5f
        /*003e*/ 	.short	0x0101


	//----- nvinfo : EIATTR_INT_WARP_WIDE_INSTR_OFFSETS
	.align		4
        /*0040*/ 	.byte	0x04, 0x31
        /*0042*/ 	.short	(.L_39 - .L_38)


	//   ....[0]....
.L_38:
        /*0044*/ 	.word	0x00001fc0


	//   ....[1]....
        /*0048*/ 	.word	0x000040e0


	//   ....[2]....
        /*004c*/ 	.word	0x00004100


	//   ....[3]....
        /*0050*/ 	.word	0x00004130


	//   ....[4]....
        /*0054*/ 	.word	0x00004a70


	//   ....[5]....
        /*0058*/ 	.word	0x00004ae0


	//   ....[6]....
        /*005c*/ 	.word	0x00004bc0


	//   ....[7]....
        /*0060*/ 	.word	0x00004c40


	//   ....[8]....
        /*0064*/ 	.word	0x00004d50


	//   ....[9]....
        /*0068*/ 	.word	0x00004de0


	//   ....[10]....
        /*006c*/ 	.word	0x00004fc0


	//   ....[11]....
        /*0070*/ 	.word	0x00005120


	//----- nvinfo : EIATTR_COOP_GROUP_MASK_REGIDS
	.align		4
.L_39:
        /*0074*/ 	.byte	0x04, 0x29
        /*0076*/ 	.short	(.L_41 - .L_40)


	//   ....[0]....
.L_40:
        /*0078*/ 	.word	0xffffffff


	//   ....[1]....
        /*007c*/ 	.word	0xffffffff


	//   ....[2]....
        /*0080*/ 	.word	0xffffffff


	//   ....[3]....
        /*0084*/ 	.word	0xffffffff


	//   ....[4]....
        /*0088*/ 	.word	0xffffffff


	//   ....[5]....
        /*008c*/ 	.word	0xffffffff


	//   ....[6]....
        /*0090*/ 	.word	0xffffffff


	//   ....[7]....
        /*0094*/ 	.word	0xffffffff


	//   ....[8]....
        /*0098*/ 	.word	0xffffffff


	//   ....[9]....
        /*009c*/ 	.word	0xffffffff


	//   ....[10]....
        /*00a0*/ 	.word	0xffffffff


	//   ....[11]....
        /*00a4*/ 	.word	0xffffffff


	//   ....[12]....
        /*00a8*/ 	.word	0xffffffff


	//----- nvinfo : EIATTR_COOP_GROUP_INSTR_OFFSETS
	.align		4
.L_41:
        /*00ac*/ 	.byte	0x04, 0x28
        /*00ae*/ 	.short	(.L_43 - .L_42)


	//   ....[0]....
.L_42:
        /*00b0*/ 	.word	0x00000090


	//   ....[1]....
        /*00b4*/ 	.word	0x000004d0


	//   ....[2]....
        /*00b8*/ 	.word	0x00000810


	//   ....[3]....
        /*00bc*/ 	.word	0x000009b0


	//   ....[4]....
        /*00c0*/ 	.word	0x00000ab0


	//   ....[5]....
        /*00c4*/ 	.word	0x00000c20


	//   ....[6]....
        /*00c8*/ 	.word	0x00000dc0


	//   ....[7]....
        /*00cc*/ 	.word	0x00001ea0


	//   ....[8]....
        /*00d0*/ 	.word	0x000033d0


	//   ....[9]....
        /*00d4*/ 	.word	0x000035e0


	//   ....[10]....
        /*00d8*/ 	.word	0x00003610


	//   ....[11]....
        /*00dc*/ 	.word	0x00003fc0


	//   ....[12]....
        /*00e0*/ 	.word	0x000041f0


	//----- nvinfo : EIATTR_VRC_CTA_INIT_COUNT
	.align		4
.L_43:
        /*00e4*/ 	.byte	0x02, 0x4a
        /*00e6*/ 	.byte	0x80
	.zero		1


	//----- nvinfo : EIATTR_SYSCALL_OFFSETS
	.align		4
        /*00e8*/ 	.byte	0x04, 0x46
        /*00ea*/ 	.short	(.L_45 - .L_44)


	//   ....[0]....
.L_44:
        /*00ec*/ 	.word	0x00005bd0


	//   ....[1]....
        /*00f0*/ 	.word	0x00005cc0


	//   ....[2]....
        /*00f4*/ 	.word	0x00006420


	//   ....[3]....
        /*00f8*/ 	.word	0x00006cd0


	//   ....[4]....
        /*00fc*/ 	.word	0x00007550


	//   ....[5]....
        /*0100*/ 	.word	0x00007dd0


	//----- nvinfo : EIATTR_MBARRIER_INSTR_OFFSETS
	.align		4
.L_45:
        /*0104*/ 	.byte	0x04, 0x39
        /*0106*/ 	.short	(.L_47 - .L_46)


	//   ....[0]....
.L_46:
        /*0108*/ 	.word	0x000005d0
        /*010c*/ 	.word	0x000000ff
        /*0110*/ 	.word	0x00000000
        /*0114*/ 	.short	0x0100
        /*0116*/ 	.byte	0x05
	.zero		1


	//   ....[1]....
        /*0118*/ 	.word	0x000005e0
        /*011c*/ 	.word	0x000000ff
        /*0120*/ 	.word	0x00000088
        /*0124*/ 	.short	0x0100
        /*0126*/ 	.byte	0x05
	.zero		1


	//   ....[2]....
        /*0128*/ 	.word	0x000005f0
        /*012c*/ 	.word	0x000000ff
        /*0130*/ 	.word	0x00000008
        /*0134*/ 	.short	0x0100
        /*0136*/ 	.byte	0x05
	.zero		1


	//   ....[3]....
        /*0138*/ 	.word	0x00000600
        /*013c*/ 	.word	0x000000ff
        /*0140*/ 	.word	0x00000090
        /*0144*/ 	.short	0x0100
        /*0146*/ 	.byte	0x05
	.zero		1


	//   ....[4]....
        /*0148*/ 	.word	0x00000610
        /*014c*/ 	.word	0x000000ff
        /*0150*/ 	.word	0x00000010
        /*0154*/ 	.short	0x0100
        /*0156*/ 	.byte	0x05
	.zero		1


	//   ....[5]....
        /*0158*/ 	.word	0x00000620
        /*015c*/ 	.word	0x000000ff
        /*0160*/ 	.word	0x00000098
        /*0164*/ 	.short	0x0100
        /*0166*/ 	.byte	0x05
	.zero		1


	//   ....[6]....
        /*0168*/ 	.word	0x00000630
        /*016c*/ 	.word	0x000000ff
        /*0170*/ 	.word	0x00000018
        /*0174*/ 	.short	0x0100
        /*0176*/ 	.byte	0x05
	.zero		1


	//   ....[7]....
        /*0178*/ 	.word	0x00000640
        /*017c*/ 	.word	0x000000ff
        /*0180*/ 	.word	0x000000a0
        /*0184*/ 	.short	0x0100
        /*0186*/ 	.byte	0x05
	.zero		1


	//   ....[8]....
        /*0188*/ 	.word	0x00000650
        /*018c*/ 	.word	0x000000ff
        /*0190*/ 	.word	0x00000020
        /*0194*/ 	.short	0x0100
        /*0196*/ 	.byte	0x05
	.zero		1


	//   ....[9]....
        /*0198*/ 	.word	0x00000660
        /*019c*/ 	.word	0x000000ff
        /*01a0*/ 	.word	0x000000a8
        /*01a4*/ 	.short	0x0100
        /*01a6*/ 	.byte	0x05
	.zero		1


	//   ....[10]....
        /*01a8*/ 	.word	0x00000670
        /*01ac*/ 	.word	0x000000ff
        /*01b0*/ 	.word	0x00000028
        /*01b4*/ 	.short	0x0100
        /*01b6*/ 	.byte	0x05
	.zero		1


	//   ....[11]....
        /*01b8*/ 	.word	0x00000680
        /*01bc*/ 	.word	0x000000ff
        /*01c0*/ 	.word	0x000000b0
        /*01c4*/ 	.short	0x0100
        /*01c6*/ 	.byte	0x05
	.zero		1


	//   ....[12]....
        /*01c8*/ 	.word	0x00000690
        /*01cc*/ 	.word	0x000000ff
        /*01d0*/ 	.word	0x00000030
        /*01d4*/ 	.short	0x0100
        /*01d6*/ 	.byte	0x05
	.zero		1


	//   ....[13]....
        /*01d8*/ 	.word	0x000006a0
        /*01dc*/ 	.word	0x000000ff
        /*01e0*/ 	.word	0x000000b8
        /*01e4*/ 	.short	0x0100
        /*01e6*/ 	.byte	0x05
	.zero		1


	//   ....[14]....
        /*01e8*/ 	.word	0x000006b0
        /*01ec*/ 	.word	0x000000ff
        /*01f0*/ 	.word	0x00000038
        /*01f4*/ 	.short	0x0100
        /*01f6*/ 	.byte	0x05
	.zero		1


	//   ....[15]....
        /*01f8*/ 	.word	0x000006c0
        /*01fc*/ 	.word	0x000000ff
        /*0200*/ 	.word	0x000000c0
        /*0204*/ 	.short	0x0100
        /*0206*/ 	.byte	0x05
	.zero		1


	//   ....[16]....
        /*0208*/ 	.word	0x000006d0
        /*020c*/ 	.word	0x000000ff
        /*0210*/ 	.word	0x00000040
        /*0214*/ 	.short	0x0100
        /*0216*/ 	.byte	0x05
	.zero		1


	//   ....[17]....
        /*0218*/ 	.word	0x000006e0
        /*021c*/ 	.word	0x000000ff
        /*0220*/ 	.word	0x000000c8
        /*0224*/ 	.short	0x0100
        /*0226*/ 	.byte	0x05
	.zero		1


	//   ....[18]....
        /*0228*/ 	.word	0x000006f0
        /*022c*/ 	.word	0x000000ff
        /*0230*/ 	.word	0x00000048
        /*0234*/ 	.short	0x0100
        /*0236*/ 	.byte	0x05
	.zero		1


	//   ....[19]....
        /*0238*/ 	.word	0x00000700
        /*023c*/ 	.word	0x000000ff
        /*0240*/ 	.word	0x000000d0
        /*0244*/ 	.short	0x0100
        /*0246*/ 	.byte	0x05
	.zero		1


	//   ....[20]....
        /*0248*/ 	.word	0x00000710
        /*024c*/ 	.word	0x000000ff
        /*0250*/ 	.word	0x00000050
        /*0254*/ 	.short	0x0100
        /*0256*/ 	.byte	0x05
	.zero		1


	//   ....[21]....
        /*0258*/ 	.word	0x00000720
        /*025c*/ 	.word	0x000000ff
        /*0260*/ 	.word	0x000000d8
        /*0264*/ 	.short	0x0100
        /*0266*/ 	.byte	0x05
	.zero		1


	//   ....[22]....
        /*0268*/ 	.word	0x00000730
        /*026c*/ 	.word	0x000000ff
        /*0270*/ 	.word	0x00000058
        /*0274*/ 	.short	0x0100
        /*0276*/ 	.byte	0x05
	.zero		1


	//   ....[23]....
        /*0278*/ 	.word	0x00000740
        /*027c*/ 	.word	0x000000ff
        /*0280*/ 	.word	0x000000e0
        /*0284*/ 	.short	0x0100
        /*0286*/ 	.byte	0x05
	.zero		1


	//   ....[24]....
        /*0288*/ 	.word	0x00000750
        /*028c*/ 	.word	0x000000ff
        /*0290*/ 	.word	0x00000060
        /*0294*/ 	.short	0x0100
        /*0296*/ 	.byte	0x05
	.zero		1


	//   ....[25]....
        /*0298*/ 	.word	0x00000760
        /*029c*/ 	.word	0x000000ff
        /*02a0*/ 	.word	0x000000e8
        /*02a4*/ 	.short	0x0100
        /*02a6*/ 	.byte	0x05
	.zero		1


	//   ....[26]....
        /*02a8*/ 	.word	0x00000770
        /*02ac*/ 	.word	0x000000ff
        /*02b0*/ 	.word	0x00000068
        /*02b4*/ 	.short	0x0100
        /*02b6*/ 	.byte	0x05
	.zero		1


	//   ....[27]....
        /*02b8*/ 	.word	0x00000780
        /*02bc*/ 	.word	0x000000ff
        /*02c0*/ 	.word	0x000000f0
        /*02c4*/ 	.short	0x0100
        /*02c6*/ 	.byte	0x05
	.zero		1


	//   ....[28]....
        /*02c8*/ 	.word	0x00000790
        /*02cc*/ 	.word	0x000000ff
        /*02d0*/ 	.word	0x00000070
        /*02d4*/ 	.short	0x0100
        /*02d6*/ 	.byte	0x05
	.zero		1


	//   ....[29]....
        /*02d8*/ 	.word	0x000007a0
        /*02dc*/ 	.word	0x000000ff
        /*02e0*/ 	.word	0x000000f8
        /*02e4*/ 	.short	0x0100
        /*02e6*/ 	.byte	0x05
	.zero		1


	//   ....[30]....
        /*02e8*/ 	.word	0x000007b0
        /*02ec*/ 	.word	0x000000ff
        /*02f0*/ 	.word	0x00000078
        /*02f4*/ 	.short	0x0100
        /*02f6*/ 	.byte	0x05
	.zero		1


	//   ....[31]....
        /*02f8*/ 	.word	0x000007c0
        /*02fc*/ 	.word	0x000000ff
        /*0300*/ 	.word	0x00000100
        /*0304*/ 	.short	0x0100
        /*0306*/ 	.byte	0x05
	.zero		1


	//   ....[32]....
        /*0308*/ 	.word	0x000007d0
        /*030c*/ 	.word	0x000000ff
        /*0310*/ 	.word	0x00000080
        /*0314*/ 	.short	0x0100
        /*0316*/ 	.byte	0x05
	.zero		1


	//   ....[33]....
        /*0318*/ 	.word	0x000007e0
        /*031c*/ 	.word	0x000000ff
        /*0320*/ 	.word	0x00000108
        /*0324*/ 	.short	0x0100
        /*0326*/ 	.byte	0x05
	.zero		1


	//   ....[34]....
        /*0328*/ 	.word	0x00000920
        /*032c*/ 	.word	0x000000ff
        /*0330*/ 	.word	0x00000110
        /*0334*/ 	.short	0x0100
        /*0336*/ 	.byte	0x07
	.zero		1


	//   ....[35]....
        /*0338*/ 	.word	0x00000930
        /*033c*/ 	.word	0x000000ff
        /*0340*/ 	.word	0x00000130
        /*0344*/ 	.short	0x0100
        /*0346*/ 	.byte	0x07
	.zero		1


	//   ....[36]....
        /*0348*/ 	.word	0x00000940
        /*034c*/ 	.word	0x000000ff
        /*0350*/ 	.word	0x00000118
        /*0354*/ 	.short	0x0100
        /*0356*/ 	.byte	0x07
	.zero		1


	//   ....[37]....
        /*0358*/ 	.word	0x00000950
        /*035c*/ 	.word	0x000000ff
        /*0360*/ 	.word	0x00000138
        /*0364*/ 	.short	0x0100
        /*0366*/ 	.byte	0x07
	.zero		1


	//   ....[38]....
        /*0368*/ 	.word	0x00000960
        /*036c*/ 	.word	0x000000ff
        /*0370*/ 	.word	0x00000120
        /*0374*/ 	.short	0x0100
        /*0376*/ 	.byte	0x07
	.zero		1


	//   ....[39]....
        /*0378*/ 	.word	0x00000970
        /*037c*/ 	.word	0x000000ff
        /*0380*/ 	.word	0x00000140
        /*0384*/ 	.short	0x0100
        /*0386*/ 	.byte	0x07
	.zero		1


	//   ....[40]....
        /*0388*/ 	.word	0x00000980
        /*038c*/ 	.word	0x000000ff
        /*0390*/ 	.word	0x00000128
        /*0394*/ 	.short	0x0100
        /*0396*/ 	.byte	0x07
	.zero		1


	//   ....[41]....
        /*0398*/ 	.word	0x00000990
        /*039c*/ 	.word	0x000000ff
        /*03a0*/ 	.word	0x00000148
        /*03a4*/ 	.short	0x0100
        /*03a6*/ 	.byte	0x07
	.zero		1


	//   ....[42]....
        /*03a8*/ 	.word	0x00000a80
        /*03ac*/ 	.word	0x000000ff
        /*03b0*/ 	.word	0x00000150
        /*03b4*/ 	.short	0x0100
        /*03b6*/ 	.byte	0x05
	.zero		1


	//   ....[43]....
        /*03b8*/ 	.word	0x00000a90
        /*03bc*/ 	.word	0x000000ff
        /*03c0*/ 	.word	0x00000158
        /*03c4*/ 	.short	0x0100
        /*03c6*/ 	.byte	0x05
	.zero		1


	//   ....[44]....
        /*03c8*/ 	.word	0x00000bd0
        /*03cc*/ 	.word	0x000000ff
        /*03d0*/ 	.word	0x00000160
        /*03d4*/ 	.short	0x0100
        /*03d6*/ 	.byte	0x05
	.zero		1


	//   ....[45]....
        /*03d8*/ 	.word	0x00000be0
        /*03dc*/ 	.word	0x000000ff
        /*03e0*/ 	.word	0x00000170
        /*03e4*/ 	.short	0x0100
        /*03e6*/ 	.byte	0x05
	.zero		1


	//   ....[46]....
        /*03e8*/ 	.word	0x00000bf0
        /*03ec*/ 	.word	0x000000ff
        /*03f0*/ 	.word	0x00000168
        /*03f4*/ 	.short	0x0100
        /*03f6*/ 	.byte	0x05
	.zero		1


	//   ....[47]....
        /*03f8*/ 	.word	0x00000c00
        /*03fc*/ 	.word	0x000000ff
        /*0400*/ 	.word	0x00000178
        /*0404*/ 	.short	0x0100
        /*0406*/ 	.byte	0x05
	.zero		1


	//   ....[48]....
        /*0408*/ 	.word	0x00000d30
        /*040c*/ 	.word	0x000000ff
        /*0410*/ 	.word	0x00000180
        /*0414*/ 	.short	0x0100
        /*0416*/ 	.byte	0x07
	.zero		1


	//   ....[49]....
        /*0418*/ 	.word	0x00000d40
        /*041c*/ 	.word	0x000000ff
        /*0420*/ 	.word	0x000001a0
        /*0424*/ 	.short	0x0100
        /*0426*/ 	.byte	0x07
	.zero		1


	//   ....[50]....
        /*0428*/ 	.word	0x00000d50
        /*042c*/ 	.word	0x000000ff
        /*0430*/ 	.word	0x00000188
        /*0434*/ 	.short	0x0100
        /*0436*/ 	.byte	0x07
	.zero		1


	//   ....[51]....
        /*0438*/ 	.word	0x00000d60
        /*043c*/ 	.word	0x000000ff
        /*0440*/ 	.word	0x000001a8
        /*0444*/ 	.short	0x0100
        /*0446*/ 	.byte	0x07
	.zero		1


	//   ....[52]....
        /*0448*/ 	.word	0x00000d70
        /*044c*/ 	.word	0x000000ff
        /*0450*/ 	.word	0x00000190
        /*0454*/ 	.short	0x0100
        /*0456*/ 	.byte	0x07
	.zero		1


	//   ....[53]....
        /*0458*/ 	.word	0x00000d80
        /*045c*/ 	.word	0x000000ff
        /*0460*/ 	.word	0x000001b0
        /*0464*/ 	.short	0x0100
        /*0466*/ 	.byte	0x07
	.zero		1


	//   ....[54]....
        /*0468*/ 	.word	0x00000d90
        /*046c*/ 	.word	0x000000ff
        /*0470*/ 	.word	0x00000198
        /*0474*/ 	.short	0x0100
        /*0476*/ 	.byte	0x07
	.zero		1


	//   ....[55]....
        /*0478*/ 	.word	0x00000da0
        /*047c*/ 	.word	0x000000ff
        /*0480*/ 	.word	0x000001b8
        /*0484*/ 	.short	0x0100
        /*0486*/ 	.byte	0x07
	.zero		1


	//   ....[56]....
        /*0488*/ 	.word	0x00000e90
        /*048c*/ 	.word	0x000000ff
        /*0490*/ 	.word	0x000001c0
        /*0494*/ 	.short	0x0100
        /*0496*/ 	.byte	0x05
	.zero		1


	//   ....[57]....
        /*0498*/ 	.word	0x00000ea0
        /*049c*/ 	.word	0x000000ff
        /*04a0*/ 	.word	0x000001d0
        /*04a4*/ 	.short	0x0100
        /*04a6*/ 	.byte	0x05
	.zero		1


	//   ....[58]....
        /*04a8*/ 	.word	0x00000eb0
        /*04ac*/ 	.word	0x000000ff
        /*04b0*/ 	.word	0x000001c8
        /*04b4*/ 	.short	0x0100
        /*04b6*/ 	.byte	0x05
	.zero		1


	//   ....[59]....
        /*04b8*/ 	.word	0x00000ec0
        /*04bc*/ 	.word	0x000000ff
        /*04c0*/ 	.word	0x000001d8
        /*04c4*/ 	.short	0x0100
        /*04c6*/ 	.byte	0x05
	.zero		1


	//   ....[60]....
        /*04c8*/ 	.word	0x000017a0
        /*04cc*/ 	.word	0x00000003
        /*04d0*/ 	.word	0x000001d0
        /*04d4*/ 	.short	0x010a
        /*04d6*/ 	.byte	0xff
	.zero		1


	//   ....[61]....
        /*04d8*/ 	.word	0x000017d0
        /*04dc*/ 	.word	0x00000003
        /*04e0*/ 	.word	0x000001c0
        /*04e4*/ 	.short	0x0101
        /*04e6*/ 	.byte	0xff
	.zero		1


	//   ....[62]....
        /*04e8*/ 	.word	0x000018a0
        /*04ec*/ 	.word	0x000000ff
        /*04f0*/ 	.word	0x00000088
        /*04f4*/ 	.short	0x010a
        /*04f6*/ 	.byte	0x08
	.zero		1


	//   ....[63]....
        /*04f8*/ 	.word	0x00001940
        /*04fc*/ 	.word	0x000000ff
        /*0500*/ 	.word	0x00000088
        /*0504*/ 	.short	0x010a
        /*0506*/ 	.byte	0x21
	.zero		1


	//   ....[64]....
        /*0508*/ 	.word	0x00001a90
        /*050c*/ 	.word	0x000000ff
        /*0510*/ 	.word	0x00000088
        /*0514*/ 	.short	0x010a
        /*0516*/ 	.byte	0x08
	.zero		1


	//   ....[65]....
        /*0518*/ 	.word	0x00001ba0
        /*051c*/ 	.word	0x000000ff
        /*0520*/ 	.word	0x00000158
        /*0524*/ 	.short	0x0101
        /*0526*/ 	.byte	0x04
	.zero		1


	//   ....[66]....
        /*0528*/ 	.word	0x00001bc0
        /*052c*/ 	.word	0x000000ff
        /*0530*/ 	.word	0x00000088
        /*0534*/ 	.short	0x010a
        /*0536*/ 	.byte	0x08
	.zero		1


	//   ....[67]....
        /*0538*/ 	.word	0x00001c40
        /*053c*/ 	.word	0x000000ff
        /*0540*/ 	.word	0x00000088
        /*0544*/ 	.short	0x010a
        /*0546*/ 	.byte	0x11
	.zero		1


	//   ....[68]....
        /*0548*/ 	.word	0x00001d90
        /*054c*/ 	.word	0x000000ff
        /*0550*/ 	.word	0x00000088
        /*0554*/ 	.short	0x010a
        /*0556*/ 	.byte	0x08
	.zero		1


	//   ....[69]....
        /*0558*/ 	.word	0x00001ed0
        /*055c*/ 	.word	0x00000002
        /*0560*/ 	.word	0x00000160
        /*0564*/ 	.short	0x010a
        /*0566*/ 	.byte	0xff
	.zero		1


	//   ....[70]....
        /*0568*/ 	.word	0x00001f90
        /*056c*/ 	.word	0x00000002
        /*0570*/ 	.word	0x00000000
        /*0574*/ 	.short	0x0101
        /*0576*/ 	.byte	0xff
	.zero		1


	//   ....[71]....
        /*0578*/ 	.word	0x000024f0
        /*057c*/ 	.word	0x000000ff
        /*0580*/ 	.word	0x00000000
        /*0584*/ 	.short	0x010a
        /*0586*/ 	.byte	0x05
	.zero		1


	//   ....[72]....
        /*0588*/ 	.word	0x00002580
        /*058c*/ 	.word	0x000000ff
        /*0590*/ 	.word	0x00000000
        /*0594*/ 	.short	0x010a
        /*0596*/ 	.byte	0x05
	.zero		1


	//   ....[73]....
        /*0598*/ 	.word	0x00002610
        /*059c*/ 	.word	0x000000ff
        /*05a0*/ 	.word	0x00000000
        /*05a4*/ 	.short	0x010a
        /*05a6*/ 	.byte	0x05
	.zero		1


	//   ....[74]....
        /*05a8*/ 	.word	0x000026a0
        /*05ac*/ 	.word	0x000000ff
        /*05b0*/ 	.word	0x00000000
        /*05b4*/ 	.short	0x010a
        /*05b6*/ 	.byte	0x05
	.zero		1


	//   ....[75]....
        /*05b8*/ 	.word	0x00002730
        /*05bc*/ 	.word	0x000000ff
        /*05c0*/ 	.word	0x00000000
        /*05c4*/ 	.short	0x010a
        /*05c6*/ 	.byte	0x05
	.zero		1


	//   ....[76]....
        /*05c8*/ 	.word	0x000027c0
        /*05cc*/ 	.word	0x000000ff
        /*05d0*/ 	.word	0x00000000
        /*05d4*/ 	.short	0x010a
        /*05d6*/ 	.byte	0x05
	.zero		1


	//   ....[77]....
        /*05d8*/ 	.word	0x00002850
        /*05dc*/ 	.word	0x000000ff
        /*05e0*/ 	.word	0x00000000
        /*05e4*/ 	.short	0x010a
        /*05e6*/ 	.byte	0x05
	.zero		1


	//   ....[78]....
        /*05e8*/ 	.word	0x000028e0
        /*05ec*/ 	.word	0x000000ff
        /*05f0*/ 	.word	0x00000000
        /*05f4*/ 	.short	0x010a
        /*05f6*/ 	.byte	0x05
	.zero		1


	//   ....[79]....
        /*05f8*/ 	.word	0x00002970
        /*05fc*/ 	.word	0x000000ff
        /*0600*/ 	.word	0x00000000
        /*0604*/ 	.short	0x010a
        /*0606*/ 	.byte	0x05
	.zero		1


	//   ....[80]....
        /*0608*/ 	.word	0x00002a00
        /*060c*/ 	.word	0x000000ff
        /*0610*/ 	.word	0x00000000
        /*0614*/ 	.short	0x010a
        /*0616*/ 	.byte	0x05
	.zero		1


	//   ....[81]....
        /*0618*/ 	.word	0x00002a90
        /*061c*/ 	.word	0x000000ff
        /*0620*/ 	.word	0x00000000
        /*0624*/ 	.short	0x010a
        /*0626*/ 	.byte	0x05
	.zero		1


	//   ....[82]....
        /*0628*/ 	.word	0x00002b20
        /*062c*/ 	.word	0x000000ff
        /*0630*/ 	.word	0x00000000
        /*0634*/ 	.short	0x010a
        /*0636*/ 	.byte	0x05
	.zero		1


	//   ....[83]....
        /*0638*/ 	.word	0x00002bb0
        /*063c*/ 	.word	0x000000ff
        /*0640*/ 	.word	0x00000000
        /*0644*/ 	.short	0x010a
        /*0646*/ 	.byte	0x05
	.zero		1


	//   ....[84]....
        /*0648*/ 	.word	0x00002c40
        /*064c*/ 	.word	0x000000ff
        /*0650*/ 	.word	0x00000000
        /*0654*/ 	.short	0x010a
        /*0656*/ 	.byte	0x05
	.zero		1


	//   ....[85]....
        /*0658*/ 	.word	0x00002cd0
        /*065c*/ 	.word	0x000000ff
        /*0660*/ 	.word	0x00000000
        /*0664*/ 	.short	0x010a
        /*0666*/ 	.byte	0x05
	.zero		1


	//   ....[86]....
        /*0668*/ 	.word	0x00002d60
        /*066c*/ 	.word	0x000000ff
        /*0670*/ 	.word	0x00000000
        /*0674*/ 	.short	0x010a
        /*0676*/ 	.byte	0x05
	.zero		1


	//   ....[87]....
        /*0678*/ 	.word	0x00002e00
        /*067c*/ 	.word	0x00000000
        /*0680*/ 	.word	0x00000000
        /*0684*/ 	.short	0x010a
        /*0686*/ 	.byte	0xff
	.zero		1


	//   ....[88]....
        /*0688*/ 	.word	0x00002f20
        /*068c*/ 	.word	0x00000000
        /*0690*/ 	.word	0x000001c0
        /*0694*/ 	.short	0x010a
        /*0696*/ 	.byte	0xff
	.zero		1


	//   ....[89]....
        /*0698*/ 	.word	0x00002f80
        /*069c*/ 	.word	0x00000004
        /*06a0*/ 	.word	0x00000000
        /*06a4*/ 	.short	0x0101
        /*06a6*/ 	.byte	0xff
	.zero		1


	//   ....[90]....
        /*06a8*/ 	.word	0x00002fa0
        /*06ac*/ 	.word	0x000000ff
        /*06b0*/ 	.word	0x00000170
        /*06b4*/ 	.short	0x010a
        /*06b6*/ 	.byte	0x05
	.zero		1


	//   ....[91]....
        /*06b8*/ 	.word	0x000030c0
        /*06bc*/ 	.word	0x00000000
        /*06c0*/ 	.word	0x00000160
        /*06c4*/ 	.short	0x010a
        /*06c6*/ 	.byte	0xff
	.zero		1


	//   ....[92]....
        /*06c8*/ 	.word	0x000031d0
        /*06cc*/ 	.word	0x00000000
        /*06d0*/ 	.word	0x00000000
        /*06d4*/ 	.short	0x0101
        /*06d6*/ 	.byte	0xff
	.zero		1


	//   ....[93]....
        /*06d8*/ 	.word	0x00003260
        /*06dc*/ 	.word	0x000000ff
        /*06e0*/ 	.word	0x00000170
        /*06e4*/ 	.short	0x0106
        /*06e6*/ 	.byte	0x05
	.zero		1


	//   ....[94]....
        /*06e8*/ 	.word	0x00003280
        /*06ec*/ 	.word	0x000000ff
        /*06f0*/ 	.word	0x00000170
        /*06f4*/ 	.short	0x010a
        /*06f6*/ 	.byte	0x05
	.zero		1


	//   ....[95]....
        /*06f8*/ 	.word	0x00003310
        /*06fc*/ 	.word	0x000000ff
        /*0700*/ 	.word	0x00000170
        /*0704*/ 	.short	0x0106
        /*0706*/ 	.byte	0x04
	.zero		1


	//   ....[96]....
        /*0708*/ 	.word	0x00003350
        /*070c*/ 	.word	0x00000000
        /*0710*/ 	.word	0x00000170
        /*0714*/ 	.short	0x010a
        /*0716*/ 	.byte	0xff
	.zero		1


	//   ....[97]....
        /*0718*/ 	.word	0x00003850
        /*071c*/ 	.word	0x00000000
        /*0720*/ 	.word	0x00000160
        /*0724*/ 	.short	0x010a
        /*0726*/ 	.byte	0xff
	.zero		1


	//   ....[98]....
        /*0728*/ 	.word	0x00003950
        /*072c*/ 	.word	0x00000003
        /*0730*/ 	.word	0x00000000
        /*0734*/ 	.short	0x0101
        /*0736*/ 	.byte	0xff
	.zero		1


	//   ....[99]....
        /*0738*/ 	.word	0x00003960
        /*073c*/ 	.word	0x000000ff
        /*0740*/ 	.word	0x00000000
        /*0744*/ 	.short	0x010a
        /*0746*/ 	.byte	0x04
	.zero		1


	//   ....[100]....
        /*0748*/ 	.word	0x000039e0
        /*074c*/ 	.word	0x000000ff
        /*0750*/ 	.word	0x000001a0
        /*0754*/ 	.short	0x010a
        /*0756*/ 	.byte	0x08
	.zero		1


	//   ....[101]....
        /*0758*/ 	.word	0x00003ac0
        /*075c*/ 	.word	0x000000ff
        /*0760*/ 	.word	0x00000000
        /*0764*/ 	.short	0x010a
        /*0766*/ 	.byte	0x07
	.zero		1


	//   ....[102]....
        /*0768*/ 	.word	0x00003c00
        /*076c*/ 	.word	0x000000ff
        /*0770*/ 	.word	0x00000000
        /*0774*/ 	.short	0x010a
        /*0776*/ 	.byte	0x04
	.zero		1


	//   ....[103]....
        /*0778*/ 	.word	0x00003df0
        /*077c*/ 	.word	0x000000ff
        /*0780*/ 	.word	0x00000000
        /*0784*/ 	.short	0x010a
        /*0786*/ 	.byte	0x05
	.zero		1


	//   ....[104]....
        /*0788*/ 	.word	0x00003e80
        /*078c*/ 	.word	0x000000ff
        /*0790*/ 	.word	0x00000000
        /*0794*/ 	.short	0x010a
        /*0796*/ 	.byte	0x05
	.zero		1


	//   ....[105]....
        /*0798*/ 	.word	0x00003f10
        /*079c*/ 	.word	0x000000ff
        /*07a0*/ 	.word	0x00000000
        /*07a4*/ 	.short	0x010a
        /*07a6*/ 	.byte	0x05
	.zero		1


	//   ....[106]....
        /*07a8*/ 	.word	0x00003fa0
        /*07ac*/ 	.word	0x000000ff
        /*07b0*/ 	.word	0x00000000
        /*07b4*/ 	.short	0x010a
        /*07b6*/ 	.byte	0x07
	.zero		1


	//   ....[107]....
        /*07b8*/ 	.word	0x00004420
        /*07bc*/ 	.word	0x00000000
        /*07c0*/ 	.word	0x00000160
        /*07c4*/ 	.short	0x010a
        /*07c6*/ 	.byte	0xff
	.zero		1


	//   ....[108]....
        /*07c8*/ 	.word	0x000044e0
        /*07cc*/ 	.word	0x00000000
        /*07d0*/ 	.word	0x00000000
        /*07d4*/ 	.short	0x0101
        /*07d6*/ 	.byte	0xff
	.zero		1


	//   ....[109]....
        /*07d8*/ 	.word	0x00004800
        /*07dc*/ 	.word	0x000000ff
        /*07e0*/ 	.word	0x00000158
        /*07e4*/ 	.short	0x010a
        /*07e6*/ 	.byte	0x07
	.zero		1


	//   ....[110]....
        /*07e8*/ 	.word	0x000049f0
        /*07ec*/ 	.word	0x000000ff
        /*07f0*/ 	.word	0x00000130
        /*07f4*/ 	.short	0x010a
        /*07f6*/ 	.byte	0x07
	.zero		1


	//   ....[111]....
        /*07f8*/ 	.word	0x00004b60
        /*07fc*/ 	.word	0x000000ff
        /*0800*/ 	.word	0x00000110
        /*0804*/ 	.short	0x010b
        /*0806*/ 	.byte	0x07
	.zero		1


	//   ....[112]....
        /*0808*/ 	.word	0x00004b70
        /*080c*/ 	.word	0x000000ff
        /*0810*/ 	.word	0x00000000
        /*0814*/ 	.short	0x0101
        /*0816*/ 	.byte	0x08
	.zero		1


	//   ....[113]....
        /*0818*/ 	.word	0x00004b90
        /*081c*/ 	.word	0x000000ff
        /*0820*/ 	.word	0x00000138
        /*0824*/ 	.short	0x010a
        /*0826*/ 	.byte	0x07
	.zero		1


	//   ....[114]....
        /*0828*/ 	.word	0x00004cf0
        /*082c*/ 	.word	0x000000ff
        /*0830*/ 	.word	0x00000118
        /*0834*/ 	.short	0x010b
        /*0836*/ 	.byte	0x07
	.zero		1


	//   ....[115]....
        /*0838*/ 	.word	0x00004d00
        /*083c*/ 	.word	0x000000ff
        /*0840*/ 	.word	0x00000000
        /*0844*/ 	.short	0x0101
        /*0846*/ 	.byte	0x08
	.zero		1


	//   ....[116]....
        /*0848*/ 	.word	0x00004d10
        /*084c*/ 	.word	0x000000ff
        /*0850*/ 	.word	0x00000140
        /*0854*/ 	.short	0x010a
        /*0856*/ 	.byte	0x07
	.zero		1


	//   ....[117]....
        /*0858*/ 	.word	0x00004eb0
        /*085c*/ 	.word	0x000000ff
        /*0860*/ 	.word	0x00000120
        /*0864*/ 	.short	0x010b
        /*0866*/ 	.byte	0x07
	.zero		1


	//   ....[118]....
        /*0868*/ 	.word	0x00004f20
        /*086c*/ 	.word	0x000000ff
        /*0870*/ 	.word	0x00000000
        /*0874*/ 	.short	0x0101
        /*0876*/ 	.byte	0x08
	.zero		1


	//   ....[119]....
        /*0878*/ 	.word	0x00004f50
        /*087c*/ 	.word	0x000000ff
        /*0880*/ 	.word	0x00000148
        /*0884*/ 	.short	0x010a
        /*0886*/ 	.byte	0x07
	.zero		1


	//   ....[120]....
        /*0888*/ 	.word	0x00005160
        /*088c*/ 	.word	0x000000ff
        /*0890*/ 	.word	0x00000128
        /*0894*/ 	.short	0x010b
        /*0896*/ 	.byte	0x07
	.zero		1


	//   ....[121]....
        /*0898*/ 	.word	0x00005180
        /*089c*/ 	.word	0x000000ff
        /*08a0*/ 	.word	0x00000000
        /*08a4*/ 	.short	0x0101
        /*08a6*/ 	.byte	0x0d
	.zero		1


	//   ....[122]....
        /*08a8*/ 	.word	0x000051b0
        /*08ac*/ 	.word	0x000000ff
        /*08b0*/ 	.word	0x00000130
        /*08b4*/ 	.short	0x010a
        /*08b6*/ 	.byte	0x07
	.zero		1


	//   ....[123]....
        /*08b8*/ 	.word	0x000051d0
        /*08bc*/ 	.word	0x000000ff
        /*08c0*/ 	.word	0x00000138
        /*08c4*/ 	.short	0x010a
        /*08c6*/ 	.byte	0x07
	.zero		1


	//   ....[124]....
        /*08c8*/ 	.word	0x000051f0
        /*08cc*/ 	.word	0x000000ff
        /*08d0*/ 	.word	0x00000140
        /*08d4*/ 	.short	0x010a
        /*08d6*/ 	.byte	0x07
	.zero		1


	//   ....[125]....
        /*08d8*/ 	.word	0x00005230
        /*08dc*/ 	.word	0x00000000
        /*08e0*/ 	.word	0x00000148
        /*08e4*/ 	.short	0x010a
        /*08e6*/ 	.byte	0xff
	.zero		1


	//   ....[126]....
        /*08e8*/ 	.word	0x00005590
        /*08ec*/ 	.word	0x00000000
        /*08f0*/ 	.word	0x00000160
        /*08f4*/ 	.short	0x010a
        /*08f6*/ 	.byte	0xff
	.zero		1


	//   ....[127]....
        /*08f8*/ 	.word	0x000056a0
        /*08fc*/ 	.word	0x00000000
        /*0900*/ 	.word	0x00000000
        /*0904*/ 	.short	0x0101
        /*0906*/ 	.byte	0xff
	.zero		1


	//   ....[128]....
        /*0908*/ 	.word	0x00006100
        /*090c*/ 	.word	0x000000ff
        /*0910*/ 	.word	0x00000110
        /*0914*/ 	.short	0x010a
        /*0916*/ 	.byte	0x30
	.zero		1


	//   ....[129]....
        /*0918*/ 	.word	0x00006170
        /*091c*/ 	.word	0x0000004f
        /*0920*/ 	.word	0x00000180
        /*0924*/ 	.short	0x010a
        /*0926*/ 	.byte	0xff
	.zero		1


	//   ....[130]....
        /*0928*/ 	.word	0x00006220
        /*092c*/ 	.word	0x000000ff
        /*0930*/ 	.word	0x00000110
        /*0934*/ 	.short	0x010a
        /*0936*/ 	.byte	0x30
	.zero		1


	//   ....[131]....
        /*0938*/ 	.word	0x00006300
        /*093c*/ 	.word	0x0000004f
        /*0940*/ 	.word	0x00000180
        /*0944*/ 	.short	0x010a
        /*0946*/ 	.byte	0xff
	.zero		1


	//   ....[132]....
        /*0948*/ 	.word	0x00006a30
        /*094c*/ 	.word	0x00000000
        /*0950*/ 	.word	0x00000000
        /*0954*/ 	.short	0x0101
        /*0956*/ 	.byte	0xff
	.zero		1


	//   ....[133]....
        /*0958*/ 	.word	0x00006a40
        /*095c*/ 	.word	0x00000003
        /*0960*/ 	.word	0x00000110
        /*0964*/ 	.short	0x010a
        /*0966*/ 	.byte	0xff
	.zero		1


	//   ....[134]....
        /*0968*/ 	.word	0x00006b00
        /*096c*/ 	.word	0x00000003
        /*0970*/ 	.word	0x00000110
        /*0974*/ 	.short	0x010a
        /*0976*/ 	.byte	0xff
	.zero		1


	//   ....[135]....
        /*0978*/ 	.word	0x000072b0
        /*097c*/ 	.word	0x00000026
        /*0980*/ 	.word	0x00000000
        /*0984*/ 	.short	0x0101
        /*0986*/ 	.byte	0xff
	.zero		1


	//   ....[136]....
        /*0988*/ 	.word	0x000072d0
        /*098c*/ 	.word	0x00000053
        /*0990*/ 	.word	0x00000110
        /*0994*/ 	.short	0x010a
        /*0996*/ 	.byte	0xff
	.zero		1


	//   ....[137]....
        /*0998*/ 	.word	0x00007380
        /*099c*/ 	.word	0x00000053
        /*09a0*/ 	.word	0x00000110
        /*09a4*/ 	.short	0x010a
        /*09a6*/ 	.byte	0xff
	.zero		1


	//   ....[138]....
        /*09a8*/ 	.word	0x00007b30
        /*09ac*/ 	.word	0x00000026
        /*09b0*/ 	.word	0x00000000
        /*09b4*/ 	.short	0x0101
        /*09b6*/ 	.byte	0xff
	.zero		1


	//   ....[139]....
        /*09b8*/ 	.word	0x00007b50
        /*09bc*/ 	.word	0x00000058
        /*09c0*/ 	.word	0x00000110
        /*09c4*/ 	.short	0x010a
        /*09c6*/ 	.byte	0xff
	.zero		1


	//   ....[140]....
        /*09c8*/ 	.word	0x00007c00
        /*09cc*/ 	.word	0x00000058
        /*09d0*/ 	.word	0x00000110
        /*09d4*/ 	.short	0x010a
        /*09d6*/ 	.byte	0xff
	.zero		1


	//   ....[141]....
        /*09d8*/ 	.word	0x00007f30
        /*09dc*/ 	.word	0x000000ff
        /*09e0*/ 	.word	0x00000000
        /*09e4*/ 	.short	0x0101
        /*09e6*/ 	.byte	0x05
	.zero		1


	//   ....[142]....
        /*09e8*/ 	.word	0x00008410
        /*09ec*/ 	.word	0x00000002
        /*09f0*/ 	.word	0x00000000
        /*09f4*/ 	.short	0x0101
        /*09f6*/ 	.byte	0xff
	.zero		1


	//   ....[143]....
        /*09f8*/ 	.word	0x00008680
        /*09fc*/ 	.word	0x000000ff
        /*0a00*/ 	.word	0x00000000
        /*0a04*/ 	.short	0x0101
        /*0a06*/ 	.byte	0x04
	.zero		1


	//   ....[144]....
        /*0a08*/ 	.word	0x000086a0
        /*0a0c*/ 	.word	0x00000003
        /*0a10*/ 	.word	0x000001d0
        /*0a14*/ 	.short	0x010a
        /*0a16*/ 	.byte	0xff
	.zero		1


	//   ....[145]....
        /*0a18*/ 	.word	0x00008700
        /*0a1c*/ 	.word	0x00000002
        /*0a20*/ 	.word	0x00000088
        /*0a24*/ 	.short	0x010a
        /*0a26*/ 	.byte	0xff
	.zero		1


	//   ....[146]....
        /*0a28*/ 	.word	0x00008760
        /*0a2c*/ 	.word	0x00000002
        /*0a30*/ 	.word	0x00000088
        /*0a34*/ 	.short	0x010a
        /*0a36*/ 	.byte	0xff
	.zero		1


	//   ....[147]....
        /*0a38*/ 	.word	0x000087b0
        /*0a3c*/ 	.word	0x00000002
        /*0a40*/ 	.word	0x00000160
        /*0a44*/ 	.short	0x010a
        /*0a46*/ 	.byte	0xff
	.zero		1


	//   ....[148]....
        /*0a48*/ 	.word	0x00008810
        /*0a4c*/ 	.word	0x00000000
        /*0a50*/ 	.word	0x00000000
        /*0a54*/ 	.short	0x010a
        /*0a56*/ 	.byte	0xff
	.zero		1


	//   ....[149]....
        /*0a58*/ 	.word	0x00008870
        /*0a5c*/ 	.word	0x00000000
        /*0a60*/ 	.word	0x00000000
        /*0a64*/ 	.short	0x010a
        /*0a66*/ 	.byte	0xff
	.zero		1


	//   ....[150]....
        /*0a68*/ 	.word	0x000088d0
        /*0a6c*/ 	.word	0x00000000
        /*0a70*/ 	.word	0x00000000
        /*0a74*/ 	.short	0x010a
        /*0a76*/ 	.byte	0xff
	.zero		1


	//   ....[151]....
        /*0a78*/ 	.word	0x00008930
        /*0a7c*/ 	.word	0x00000000
        /*0a80*/ 	.word	0x00000000
        /*0a84*/ 	.short	0x010a
        /*0a86*/ 	.byte	0xff
	.zero		1


	//   ....[152]....
        /*0a88*/ 	.word	0x00008990
        /*0a8c*/ 	.word	0x00000000
        /*0a90*/ 	.word	0x00000000
        /*0a94*/ 	.short	0x010a
        /*0a96*/ 	.byte	0xff
	.zero		1


	//   ....[153]....
        /*0a98*/ 	.word	0x000089f0
        /*0a9c*/ 	.word	0x00000000
        /*0aa0*/ 	.word	0x00000000
        /*0aa4*/ 	.short	0x010a
        /*0aa6*/ 	.byte	0xff
	.zero		1


	//   ....[154]....
        /*0aa8*/ 	.word	0x00008a50
        /*0aac*/ 	.word	0x00000000
        /*0ab0*/ 	.word	0x00000000
        /*0ab4*/ 	.short	0x010a
        /*0ab6*/ 	.byte	0xff
	.zero		1


	//   ....[155]....
        /*0ab8*/ 	.word	0x00008ab0
        /*0abc*/ 	.word	0x00000000
        /*0ac0*/ 	.word	0x00000000
        /*0ac4*/ 	.short	0x010a
        /*0ac6*/ 	.byte	0xff
	.zero		1


	//   ....[156]....
        /*0ac8*/ 	.word	0x00008b10
        /*0acc*/ 	.word	0x00000000
        /*0ad0*/ 	.word	0x00000000
        /*0ad4*/ 	.short	0x010a
        /*0ad6*/ 	.byte	0xff
	.zero		1


	//   ....[157]....
        /*0ad8*/ 	.word	0x00008b70
        /*0adc*/ 	.word	0x00000000
        /*0ae0*/ 	.word	0x00000000
        /*0ae4*/ 	.short	0x010a
        /*0ae6*/ 	.byte	0xff
	.zero		1


	//   ....[158]....
        /*0ae8*/ 	.word	0x00008bd0
        /*0aec*/ 	.word	0x00000000
        /*0af0*/ 	.word	0x00000000
        /*0af4*/ 	.short	0x010a
        /*0af6*/ 	.byte	0xff
	.zero		1


	//   ....[159]....
        /*0af8*/ 	.word	0x00008c30
        /*0afc*/ 	.word	0x00000000
        /*0b00*/ 	.word	0x00000000
        /*0b04*/ 	.short	0x010a
        /*0b06*/ 	.byte	0xff
	.zero		1


	//   ....[160]....
        /*0b08*/ 	.word	0x00008c90
        /*0b0c*/ 	.word	0x00000000
        /*0b10*/ 	.word	0x00000000
        /*0b14*/ 	.short	0x010a
        /*0b16*/ 	.byte	0xff
	.zero		1


	//   ....[161]....
        /*0b18*/ 	.word	0x00008cf0
        /*0b1c*/ 	.word	0x00000000
        /*0b20*/ 	.word	0x00000000
        /*0b24*/ 	.short	0x010a
        /*0b26*/ 	.byte	0xff
	.zero		1


	//   ....[162]....
        /*0b28*/ 	.word	0x00008d50
        /*0b2c*/ 	.word	0x00000000
        /*0b30*/ 	.word	0x00000000
        /*0b34*/ 	.short	0x010a
        /*0b36*/ 	.byte	0xff
	.zero		1


	//   ....[163]....
        /*0b38*/ 	.word	0x00008db0
        /*0b3c*/ 	.word	0x00000000
        /*0b40*/ 	.word	0x00000000
        /*0b44*/ 	.short	0x010a
        /*0b46*/ 	.byte	0xff
	.zero		1


	//   ....[164]....
        /*0b48*/ 	.word	0x00008e00
        /*0b4c*/ 	.word	0x00000000
        /*0b50*/ 	.word	0x000001c0
        /*0b54*/ 	.short	0x010a
        /*0b56*/ 	.byte	0xff
	.zero		1


	//   ....[165]....
        /*0b58*/ 	.word	0x00008e60
        /*0b5c*/ 	.word	0x00000000
        /*0b60*/ 	.word	0x00000170
        /*0b64*/ 	.short	0x010a
        /*0b66*/ 	.byte	0xff
	.zero		1


	//   ....[166]....
        /*0b68*/ 	.word	0x00008eb0
        /*0b6c*/ 	.word	0x00000000
        /*0b70*/ 	.word	0x00000160
        /*0b74*/ 	.short	0x010a
        /*0b76*/ 	.byte	0xff
	.zero		1


	//   ....[167]....
        /*0b78*/ 	.word	0x00008f10
        /*0b7c*/ 	.word	0x00000000
        /*0b80*/ 	.word	0x00000170
        /*0b84*/ 	.short	0x010a
        /*0b86*/ 	.byte	0xff
	.zero		1


	//   ....[168]....
        /*0b88*/ 	.word	0x00008f60
        /*0b8c*/ 	.word	0x00000000
        /*0b90*/ 	.word	0x00000160
        /*0b94*/ 	.short	0x010a
        /*0b96*/ 	.byte	0xff
	.zero		1


	//   ....[169]....
        /*0b98*/ 	.word	0x00008fc0
        /*0b9c*/ 	.word	0x00000003
        /*0ba0*/ 	.word	0x000001a0
        /*0ba4*/ 	.short	0x010a
        /*0ba6*/ 	.byte	0xff
	.zero		1


	//   ....[170]....
        /*0ba8*/ 	.word	0x00009020
        /*0bac*/ 	.word	0x00000000
        /*0bb0*/ 	.word	0x00000000
        /*0bb4*/ 	.short	0x010a
        /*0bb6*/ 	.byte	0xff
	.zero		1


	//   ....[171]....
        /*0bb8*/ 	.word	0x00009080
        /*0bbc*/ 	.word	0x00000000
        /*0bc0*/ 	.word	0x00000000
        /*0bc4*/ 	.short	0x010a
        /*0bc6*/ 	.byte	0xff
	.zero		1


	//   ....[172]....
        /*0bc8*/ 	.word	0x000090e0
        /*0bcc*/ 	.word	0x00000000
        /*0bd0*/ 	.word	0x00000000
        /*0bd4*/ 	.short	0x010a
        /*0bd6*/ 	.byte	0xff
	.zero		1


	//   ....[173]....
        /*0bd8*/ 	.word	0x00009140
        /*0bdc*/ 	.word	0x00000000
        /*0be0*/ 	.word	0x00000000
        /*0be4*/ 	.short	0x010a
        /*0be6*/ 	.byte	0xff
	.zero		1


	//   ....[174]....
        /*0be8*/ 	.word	0x000091a0
        /*0bec*/ 	.word	0x00000000
        /*0bf0*/ 	.word	0x00000000
        /*0bf4*/ 	.short	0x010a
        /*0bf6*/ 	.byte	0xff
	.zero		1


	//   ....[175]....
        /*0bf8*/ 	.word	0x000091f0
        /*0bfc*/ 	.word	0x00000000
        /*0c00*/ 	.word	0x00000160
        /*0c04*/ 	.short	0x010a
        /*0c06*/ 	.byte	0xff
	.zero		1


	//   ....[176]....
        /*0c08*/ 	.word	0x00009250
        /*0c0c*/ 	.word	0x00000000
        /*0c10*/ 	.word	0x00000158
        /*0c14*/ 	.short	0x010a
        /*0c16*/ 	.byte	0xff
	.zero		1


	//   ....[177]....
        /*0c18*/ 	.word	0x000092b0
        /*0c1c*/ 	.word	0x00000003
        /*0c20*/ 	.word	0x00000130
        /*0c24*/ 	.short	0x010a
        /*0c26*/ 	.byte	0xff
	.zero		1


	//   ....[178]....
        /*0c28*/ 	.word	0x00009310
        /*0c2c*/ 	.word	0x00000003
        /*0c30*/ 	.word	0x00000138
        /*0c34*/ 	.short	0x010a
        /*0c36*/ 	.byte	0xff
	.zero		1


	//   ....[179]....
        /*0c38*/ 	.word	0x00009370
        /*0c3c*/ 	.word	0x00000003
        /*0c40*/ 	.word	0x00000140
        /*0c44*/ 	.short	0x010a
        /*0c46*/ 	.byte	0xff
	.zero		1


	//   ....[180]....
        /*0c48*/ 	.word	0x000093d0
        /*0c4c*/ 	.word	0x00000003
        /*0c50*/ 	.word	0x00000148
        /*0c54*/ 	.short	0x010a
        /*0c56*/ 	.byte	0xff
	.zero		1


	//   ....[181]....
        /*0c58*/ 	.word	0x00009430
        /*0c5c*/ 	.word	0x00000000
        /*0c60*/ 	.word	0x00000130
        /*0c64*/ 	.short	0x010a
        /*0c66*/ 	.byte	0xff
	.zero		1


	//   ....[182]....
        /*0c68*/ 	.word	0x00009490
        /*0c6c*/ 	.word	0x00000000
        /*0c70*/ 	.word	0x00000138
        /*0c74*/ 	.short	0x010a
        /*0c76*/ 	.byte	0xff
	.zero		1


	//   ....[183]....
        /*0c78*/ 	.word	0x000094f0
        /*0c7c*/ 	.word	0x00000000
        /*0c80*/ 	.word	0x00000140
        /*0c84*/ 	.short	0x010a
        /*0c86*/ 	.byte	0xff
	.zero		1


	//   ....[184]....
        /*0c88*/ 	.word	0x00009540
        /*0c8c*/ 	.word	0x00000000
        /*0c90*/ 	.word	0x00000160
        /*0c94*/ 	.short	0x010a
        /*0c96*/ 	.byte	0xff
	.zero		1


	//   ....[185]....
        /*0c98*/ 	.word	0x000095a0
        /*0c9c*/ 	.word	0x00000002
        /*0ca0*/ 	.word	0x00000110
        /*0ca4*/ 	.short	0x010a
        /*0ca6*/ 	.byte	0xff
	.zero		1


	//   ....[186]....
        /*0ca8*/ 	.word	0x000095f0
        /*0cac*/ 	.word	0x0000004f
        /*0cb0*/ 	.word	0x00000180
        /*0cb4*/ 	.short	0x010a
        /*0cb6*/ 	.byte	0xff
	.zero		1


	//   ....[187]....
        /*0cb8*/ 	.word	0x00009640
        /*0cbc*/ 	.word	0x00000003
        /*0cc0*/ 	.word	0x00000110
        /*0cc4*/ 	.short	0x010a
        /*0cc6*/ 	.byte	0xff
	.zero		1


	//   ....[188]....
        /*0cc8*/ 	.word	0x00009690
        /*0ccc*/ 	.word	0x00000053
        /*0cd0*/ 	.word	0x00000110
        /*0cd4*/ 	.short	0x010a
        /*0cd6*/ 	.byte	0xff
	.zero		1


	//   ....[189]....
        /*0cd8*/ 	.word	0x000096e0
        /*0cdc*/ 	.word	0x00000058
        /*0ce0*/ 	.word	0x00000110
        /*0ce4*/ 	.short	0x010a
        /*0ce6*/ 	.byte	0xff
	.zero		1


	//----- nvinfo : EIATTR_NUM_MBARRIERS
	.align		4
.L_47:
        /*0ce8*/ 	.byte	0x03, 0x38
        /*0cea*/ 	.short	0x003c


	//----- nvinfo : EIATTR_EXIT_INSTR_OFFSETS
	.align		4
        /*0cec*/ 	.byte	0x04, 0x1c
        /*0cee*/ 	.short	(.L_49 - .L_48)


	//   ....[0]....
.L_48:
        /*0cf0*/ 	.word	0x00002e30


	//   ....[1]....
        /*0cf4*/ 	.word	0x00003320


	//   ....[2]....
        /*0cf8*/ 	.word	0x00003380


	//   ....[3]....
        /*0cfc*/ 	.word	0x00004200


	//   ....[4]....
        /*0d00*/ 	.word	0x00005260


	//   ....[5]....
        /*0d04*/ 	.word	0x000052a0


	//   ....[6]....
        /*0d08*/ 	.word	0x00008570


	//   ....[7]....
        /*0d0c*/ 	.word	0x000085f0


	//   ....[8]....
        /*0d10*/ 	.word	0x00008620


	//   ....[9]....
        /*0d14*/ 	.word	0x00008690


	//----- nvinfo : EIATTR_MAX_THREADS
	.align		4
.L_49:
        /*0d18*/ 	.byte	0x04, 0x05
        /*0d1a*/ 	.short	(.L_51 - .L_50)
.L_50:
        /*0d1c*/ 	.word	0x00000100
        /*0d20*/ 	.word	0x00000001
        /*0d24*/ 	.word	0x00000001


	//----- nvinfo : EIATTR_CRS_STACK_SIZE
	.align		4
.L_51:
        /*0d28*/ 	.byte	0x04, 0x1e
        /*0d2a*/ 	.short	(.L_53 - .L_52)
.L_52:
        /*0d2c*/ 	.word	0x00000000


	//----- nvinfo : EIATTR_CBANK_PARAM_SIZE
	.align		4
.L_53:
        /*0d30*/ 	.byte	0x03, 0x19
        /*0d32*/ 	.short	0x0800


	//----- nvinfo : EIATTR_PARAM_CBANK
	.align		4
        /*0d34*/ 	.byte	0x04, 0x0a
        /*0d36*/ 	.short	(.L_55 - .L_54)
	.align		4
.L_54:
        /*0d38*/ 	.word	index@(.nv.constant0._ZN7cutlass13device_kernelINS_4gemm6kernel13GemmUniversalIN4cute5tupleIJiiiiEEENS1_10collective13CollectiveMmaINS1_35MainloopSm100TmaUmmaWarpSpecializedILi17ELi2ELi4ENS5_IJNS4_1CILi1EEESB_SB_EEEEENS5_IJNSA_ILi64EEENSA_ILi128EEENSA_ILi32EEEEEENS_6half_tENS5_IJlSB_lEEESI_SJ_NS4_8TiledMMAINS4_8MMA_AtomIJNS4_20SM100_MMA_F16BF16_SSISI_SI_fLi64ELi128ELNS4_4UMMA5MajorE0ELSO_0ELNSN_7ScaleInE0ELSP_0EEEEEENS4_6LayoutISC_NS5_IJNSA_ILi0EEEST_ST_EEEEENS5_IJNS4_10UnderscoreESW_SW_EEEEENS4_13SM90_TMA_LOADENS4_14ComposedLayoutINS4_7SwizzleILi2ELi4ELi3EEENS4_18smem_ptr_flag_bitsILi16EEENSS_INS5_IJNSA_ILi8EEESG_EEENS5_IJSG_SB_EEEEEEEvNS4_8identityESZ_S19_vS1A_EENS_8epilogue10collective18CollectiveEpilogueINS1C_23Sm100TmaWarpSpecializedILi4ELi2ELi16ELb1ELb0EEEJSH_NS5_IJNSS_ISE_SB_EENSS_ISG_SB_EEEEESI_SJ_SI_SJ_NS1C_6fusion15FusionCallbacksIS1G_NS1K_17LinearCombinationISI_fSI_fLNS_15FloatRoundStyleE2EEESH_S1J_JEEENS4_5SM1004TMEM4LOAD26SM100_TMEM_LOAD_16dp256b4xESZ_S19_NS4_17SM75_U32x4_LDSM_NENS4_14SM90_TMA_STOREES19_NS4_17SM90_U32x4_STSM_NENS4_39AutoVectorizingCopyWithAssumedAlignmentILi128EEEEEEvvEEEEvNT_6ParamsE)
        /*0d3c*/ 	.short	0x0380
        /*0d3e*/ 	.short	0x0800


	//----- nvinfo : EIATTR_SW_WAR
	.align		4
.L_55:
        /*0d40*/ 	.byte	0x04, 0x36
        /*0d42*/ 	.short	(.L_57 - .L_56)
.L_56:
        /*0d44*/ 	.word	0x00000008
.L_57:


//--------------------- .nv.callgraph             --------------------------
	.section	.nv.callgraph,"",@"SHT_CUDA_CALLGRAPH"
	.align	4
	.sectionentsize	8
	.align		4
        /*0000*/ 	.word	0x00000000
	.align		4
        /*0004*/ 	.word	0xffffffff
	.align		4
        /*0008*/ 	.word	index@(_ZN7cutlass13device_kernelINS_4gemm6kernel13GemmUniversalIN4cute5tupleIJiiiiEEENS1_10collective13CollectiveMmaINS1_35MainloopSm100TmaUmmaWarpSpecializedILi17ELi2ELi4ENS5_IJNS4_1CILi1EEESB_SB_EEEEENS5_IJNSA_ILi64EEENSA_ILi128EEENSA_ILi32EEEEEENS_6half_tENS5_IJlSB_lEEESI_SJ_NS4_8TiledMMAINS4_8MMA_AtomIJNS4_20SM100_MMA_F16BF16_SSISI_SI_fLi64ELi128ELNS4_4UMMA5MajorE0ELSO_0ELNSN_7ScaleInE0ELSP_0EEEEEENS4_6LayoutISC_NS5_IJNSA_ILi0EEEST_ST_EEEEENS5_IJNS4_10UnderscoreESW_SW_EEEEENS4_13SM90_TMA_LOADENS4_14ComposedLayoutINS4_7SwizzleILi2ELi4ELi3EEENS4_18smem_ptr_flag_bitsILi16EEENSS_INS5_IJNSA_ILi8EEESG_EEENS5_IJSG_SB_EEEEEEEvNS4_8identityESZ_S19_vS1A_EENS_8epilogue10collective18CollectiveEpilogueINS1C_23Sm100TmaWarpSpecializedILi4ELi2ELi16ELb1ELb0EEEJSH_NS5_IJNSS_ISE_SB_EENSS_ISG_SB_EEEEESI_SJ_SI_SJ_NS1C_6fusion15FusionCallbacksIS1G_NS1K_17LinearCombinationISI_fSI_fLNS_15FloatRoundStyleE2EEESH_S1J_JEEENS4_5SM1004TMEM4LOAD26SM100_TMEM_LOAD_16dp256b4xESZ_S19_NS4_17SM75_U32x4_LDSM_NENS4_14SM90_TMA_STOREES19_NS4_17SM90_U32x4_STSM_NENS4_39AutoVectorizingCopyWithAssumedAlignmentILi128EEEEEEvvEEEEvNT_6ParamsE)
	.align		4
        /*000c*/ 	.word	index@(__assertfail)
	.align		4
        /*0010*/ 	.word	0x00000000
	.align		4
        /*0014*/ 	.word	0xfffffffe
	.align		4
        /*0018*/ 	.word	0x00000000
	.align		4
        /*001c*/ 	.word	0xfffffffd
	.align		4
        /*0020*/ 	.word	0x00000000
	.align		4
        /*0024*/ 	.word	0xfffffffc


//--------------------- .nv.constant4             --------------------------
	.section	.nv.constant4,"a",@progbits
	.align	8
	.align		8
.nv.constant4:
        /*0000*/ 	.dword	__assertfail
	.align		8
        /*0008*/ 	.dword	__unnamed_1
	.align		8
        /*0010*/ 	.dword	__unnamed_2
	.align		8
        /*0018*/ 	.dword	_ZN40_INTERNAL_28a0c9c3_4_k_cu_e772baab_272694cuda3std3__45__cpo5beginE
	.align		8
        /*0020*/ 	.dword	_ZN40_INTERNAL_28a0c9c3_4_k_cu_e772baab_272694cuda3std3__45__cpo3endE
	.align		8
        /*0028*/ 	.dword	_ZN40_INTERNAL_28a0c9c3_4_k_cu_e772baab_272694cuda3std3__45__cpo6cbeginE
	.align		8
        /*0030*/ 	.dword	_ZN40_INTERNAL_28a0c9c3_4_k_cu_e772baab_272694cuda3std3__45__cpo4cendE
	.align		8
        /*0038*/ 	.dword	_ZN40_INTERNAL_28a0c9c3_4_k_cu_e772baab_272694cuda3std3__442_GLOBAL__N__28a0c9c3_4_k_cu_e772baab_272696ignoreE
	.align		8
        /*0040*/ 	.dword	_ZN40_INTERNAL_28a0c9c3_4_k_cu_e772baab_272694cuda3std3__419piecewise_constructE
	.align		8
        /*0048*/ 	.dword	_ZN40_INTERNAL_28a0c9c3_4_k_cu_e772baab_272694cuda3std3__48in_placeE
	.align		8
        /*0050*/ 	.dword	_ZN40_INTERNAL_28a0c9c3_4_k_cu_e772baab_272694cuda3std6ranges3__45__cpo4swapE
	.align		8
        /*0058*/ 	.dword	_ZN40_INTERNAL_28a0c9c3_4_k_cu_e772baab_272694cuda3std6ranges3__45__cpo9iter_moveE
	.align		8
        /*0060*/ 	.dword	_ZN40_INTERNAL_28a0c9c3_4_k_cu_e772baab_272694cute7productE
	.align		8
        /*0068*/ 	.dword	_ZN40_INTERNAL_28a0c9c3_4_k_cu_e772baab_272694cute1_E
	.align		8
        /*0070*/ 	.dword	$str$25
	.align		8
        /*0078*/ 	.dword	$str$26
	.align		8
        /*0080*/ 	.dword	$str$27
	.align		8
        /*0088*/ 	.dword	$str$28


//--------------------- .text._ZN7cutlass13device_kernelINS_4gemm6kernel13GemmUniversalIN4cute5tupleIJiiiiEEENS1_10collective13CollectiveMmaINS1_35MainloopSm100TmaUmmaWarpSpecializedILi17ELi2ELi4ENS5_IJNS4_1CILi1EEESB_SB_EEEEENS5_IJNSA_ILi64EEENSA_ILi128EEENSA_ILi32EEEEEENS_6half_tENS5_IJlSB_lEEESI_SJ_NS4_8TiledMMAINS4_8MMA_AtomIJNS4_20SM100_MMA_F16BF16_SSISI_SI_fLi64ELi128ELNS4_4UMMA5MajorE0ELSO_0ELNSN_7ScaleInE0ELSP_0EEEEEENS4_6LayoutISC_NS5_IJNSA_ILi0EEEST_ST_EEEEENS5_IJNS4_10UnderscoreESW_SW_EEEEENS4_13SM90_TMA_LOADENS4_14ComposedLayoutINS4_7SwizzleILi2ELi4ELi3EEENS4_18smem_ptr_flag_bitsILi16EEENSS_INS5_IJNSA_ILi8EEESG_EEENS5_IJSG_SB_EEEEEEEvNS4_8identityESZ_S19_vS1A_EENS_8epilogue10collective18CollectiveEpilogueINS1C_23Sm100TmaWarpSpecializedILi4ELi2ELi16ELb1ELb0EEEJSH_NS5_IJNSS_ISE_SB_EENSS_ISG_SB_EEEEESI_SJ_SI_SJ_NS1C_6fusion15FusionCallbacksIS1G_NS1K_17LinearCombinationISI_fSI_fLNS_15FloatRoundStyleE2EEESH_S1J_JEEENS4_5SM1004TMEM4LOAD26SM100_TMEM_LOAD_16dp256b4xESZ_S19_NS4_17SM75_U32x4_LDSM_NENS4_14SM90_TMA_STOREES19_NS4_17SM90_U32x4_STSM_NENS4_39AutoVectorizingCopyWithAssumedAlignmentILi128EEEEEEvvEEEEvNT_6ParamsE --------------------------
	.section	.text._ZN7cutlass13device_kernelINS_4gemm6kernel13GemmUniversalIN4cute5tupleIJiiiiEEENS1_10collective13CollectiveMmaINS1_35MainloopSm100TmaUmmaWarpSpecializedILi17ELi2ELi4ENS5_IJNS4_1CILi1EEESB_SB_EEEEENS5_IJNSA_ILi64EEENSA_ILi128EEENSA_ILi32EEEEEENS_6half_tENS5_IJlSB_lEEESI_SJ_NS4_8TiledMMAINS4_8MMA_AtomIJNS4_20SM100_MMA_F16BF16_SSISI_SI_fLi64ELi128ELNS4_4UMMA5MajorE0ELSO_0ELNSN_7ScaleInE0ELSP_0EEEEEENS4_6LayoutISC_NS5_IJNSA_ILi0EEEST_ST_EEEEENS5_IJNS4_10UnderscoreESW_SW_EEEEENS4_13SM90_TMA_LOADENS4_14ComposedLayoutINS4_7SwizzleILi2ELi4ELi3EEENS4_18smem_ptr_flag_bitsILi16EEENSS_INS5_IJNSA_ILi8EEESG_EEENS5_IJSG_SB_EEEEEEEvNS4_8identityESZ_S19_vS1A_EENS_8epilogue10collective18CollectiveEpilogueINS1C_23Sm100TmaWarpSpecializedILi4ELi2ELi16ELb1ELb0EEEJSH_NS5_IJNSS_ISE_SB_EENSS_ISG_SB_EEEEESI_SJ_SI_SJ_NS1C_6fusion15FusionCallbacksIS1G_NS1K_17LinearCombinationISI_fSI_fLNS_15FloatRoundStyleE2EEESH_S1J_JEEENS4_5SM1004TMEM4LOAD26SM100_TMEM_LOAD_16dp256b4xESZ_S19_NS4_17SM75_U32x4_LDSM_NENS4_14SM90_TMA_STOREES19_NS4_17SM90_U32x4_STSM_NENS4_39AutoVectorizingCopyWithAssumedAlignmentILi128EEEEEEvvEEEEvNT_6ParamsE,"ax",@progbits
	.align	128
.text._ZN7cutlass13device_kernelINS_4gemm6kernel13GemmUniversalIN4cute5tupleIJiiiiEEENS1_10collective13CollectiveMmaINS1_35MainloopSm100TmaUmmaWarpSpecializedILi17ELi2ELi4ENS5_IJNS4_1CILi1EEESB_SB_EEEEENS5_IJNSA_ILi64EEENSA_ILi128EEENSA_ILi32EEEEEENS_6half_tENS5_IJlSB_lEEESI_SJ_NS4_8TiledMMAINS4_8MMA_AtomIJNS4_20SM100_MMA_F16BF16_SSISI_SI_fLi64ELi128ELNS4_4UMMA5MajorE0ELSO_0ELNSN_7ScaleInE0ELSP_0EEEEEENS4_6LayoutISC_NS5_IJNSA_ILi0EEEST_ST_EEEEENS5_IJNS4_10UnderscoreESW_SW_EEEEENS4_13SM90_TMA_LOADENS4_14ComposedLayoutINS4_7SwizzleILi2ELi4ELi3EEENS4_18smem_ptr_flag_bitsILi16EEENSS_INS5_IJNSA_ILi8EEESG_EEENS5_IJSG_SB_EEEEEEEvNS4_8identityESZ_S19_vS1A_EENS_8epilogue10collective18CollectiveEpilogueINS1C_23Sm100TmaWarpSpecializedILi4ELi2ELi16ELb1ELb0EEEJSH_NS5_IJNSS_ISE_SB_EENSS_ISG_SB_EEEEESI_SJ_SI_SJ_NS1C_6fusion15FusionCallbacksIS1G_NS1K_17LinearCombinationISI_fSI_fLNS_15FloatRoundStyleE2EEESH_S1J_JEEENS4_5SM1004TMEM4LOAD26SM100_TMEM_LOAD_16dp256b4xESZ_S19_NS4_17SM75_U32x4_LDSM_NENS4_14SM90_TMA_STOREES19_NS4_17SM90_U32x4_STSM_NENS4_39AutoVectorizingCopyWithAssumedAlignmentILi128EEEEEEvvEEEEvNT_6ParamsE:
        .type           _ZN7cutlass13device_kernelINS_4gemm6kernel13GemmUniversalIN4cute5tupleIJiiiiEEENS1_10collective13CollectiveMmaINS1_35MainloopSm100TmaUmmaWarpSpecializedILi17ELi2ELi4ENS5_IJNS4_1CILi1EEESB_SB_EEEEENS5_IJNSA_ILi64EEENSA_ILi128EEENSA_ILi32EEEEEENS_6half_tENS5_IJlSB_lEEESI_SJ_NS4_8TiledMMAINS4_8MMA_AtomIJNS4_20SM100_MMA_F16BF16_SSISI_SI_fLi64ELi128ELNS4_4UMMA5MajorE0ELSO_0ELNSN_7ScaleInE0ELSP_0EEEEEENS4_6LayoutISC_NS5_IJNSA_ILi0EEEST_ST_EEEEENS5_IJNS4_10UnderscoreESW_SW_EEEEENS4_13SM90_TMA_LOADENS4_14ComposedLayoutINS4_7SwizzleILi2ELi4ELi3EEENS4_18smem_ptr_flag_bitsILi16EEENSS_INS5_IJNSA_ILi8EEESG_EEENS5_IJSG_SB_EEEEEEEvNS4_8identityESZ_S19_vS1A_EENS_8epilogue10collective18CollectiveEpilogueINS1C_23Sm100TmaWarpSpecializedILi4ELi2ELi16ELb1ELb0EEEJSH_NS5_IJNSS_ISE_SB_EENSS_ISG_SB_EEEEESI_SJ_SI_SJ_NS1C_6fusion15FusionCallbacksIS1G_NS1K_17LinearCombinationISI_fSI_fLNS_15FloatRoundStyleE2EEESH_S1J_JEEENS4_5SM1004TMEM4LOAD26SM100_TMEM_LOAD_16dp256b4xESZ_S19_NS4_17SM75_U32x4_LDSM_NENS4_14SM90_TMA_STOREES19_NS4_17SM90_U32x4_STSM_NENS4_39AutoVectorizingCopyWithAssumedAlignmentILi128EEEEEEvvEEEEvNT_6ParamsE,@function
        .size           _ZN7cutlass13device_kernelINS_4gemm6kernel13GemmUniversalIN4cute5tupleIJiiiiEEENS1_10collective13CollectiveMmaINS1_35MainloopSm100TmaUmmaWarpSpecializedILi17ELi2ELi4ENS5_IJNS4_1CILi1EEESB_SB_EEEEENS5_IJNSA_ILi64EEENSA_ILi128EEENSA_ILi32EEEEEENS_6half_tENS5_IJlSB_lEEESI_SJ_NS4_8TiledMMAINS4_8MMA_AtomIJNS4_20SM100_MMA_F16BF16_SSISI_SI_fLi64ELi128ELNS4_4UMMA5MajorE0ELSO_0ELNSN_7ScaleInE0ELSP_0EEEEEENS4_6LayoutISC_NS5_IJNSA_ILi0EEEST_ST_EEEEENS5_IJNS4_10UnderscoreESW_SW_EEEEENS4_13SM90_TMA_LOADENS4_14ComposedLayoutINS4_7SwizzleILi2ELi4ELi3EEENS4_18smem_ptr_flag_bitsILi16EEENSS_INS5_IJNSA_ILi8EEESG_EEENS5_IJSG_SB_EEEEEEEvNS4_8identityESZ_S19_vS1A_EENS_8epilogue10collective18CollectiveEpilogueINS1C_23Sm100TmaWarpSpecializedILi4ELi2ELi16ELb1ELb0EEEJSH_NS5_IJNSS_ISE_SB_EENSS_ISG_SB_EEEEESI_SJ_SI_SJ_NS1C_6fusion15FusionCallbacksIS1G_NS1K_17LinearCombinationISI_fSI_fLNS_15FloatRoundStyleE2EEESH_S1J_JEEENS4_5SM1004TMEM4LOAD26SM100_TMEM_LOAD_16dp256b4xESZ_S19_NS4_17SM75_U32x4_LDSM_NENS4_14SM90_TMA_STOREES19_NS4_17SM90_U32x4_STSM_NENS4_39AutoVectorizingCopyWithAssumedAlignmentILi128EEEEEEvvEEEEvNT_6ParamsE,(.L_x_216 - _ZN7cutlass13device_kernelINS_4gemm6kernel13GemmUniversalIN4cute5tupleIJiiiiEEENS1_10collective13CollectiveMmaINS1_35MainloopSm100TmaUmmaWarpSpecializedILi17ELi2ELi4ENS5_IJNS4_1CILi1EEESB_SB_EEEEENS5_IJNSA_ILi64EEENSA_ILi128EEENSA_ILi32EEEEEENS_6half_tENS5_IJlSB_lEEESI_SJ_NS4_8TiledMMAINS4_8MMA_AtomIJNS4_20SM100_MMA_F16BF16_SSISI_SI_fLi64ELi128ELNS4_4UMMA5MajorE0ELSO_0ELNSN_7ScaleInE0ELSP_0EEEEEENS4_6LayoutISC_NS5_IJNSA_ILi0EEEST_ST_EEEEENS5_IJNS4_10UnderscoreESW_SW_EEEEENS4_13SM90_TMA_LOADENS4_14ComposedLayoutINS4_7SwizzleILi2ELi4ELi3EEENS4_18smem_ptr_flag_bitsILi16EEENSS_INS5_IJNSA_ILi8EEESG_EEENS5_IJSG_SB_EEEEEEEvNS4_8identityESZ_S19_vS1A_EENS_8epilogue10collective18CollectiveEpilogueINS1C_23Sm100TmaWarpSpecializedILi4ELi2ELi16ELb1ELb0EEEJSH_NS5_IJNSS_ISE_SB_EENSS_ISG_SB_EEEEESI_SJ_SI_SJ_NS1C_6fusion15FusionCallbacksIS1G_NS1K_17LinearCombinationISI_fSI_fLNS_15FloatRoundStyleE2EEESH_S1J_JEEENS4_5SM1004TMEM4LOAD26SM100_TMEM_LOAD_16dp256b4xESZ_S19_NS4_17SM75_U32x4_LDSM_NENS4_14SM90_TMA_STOREES19_NS4_17SM90_U32x4_STSM_NENS4_39AutoVectorizingCopyWithAssumedAlignmentILi128EEEEEEvvEEEEvNT_6ParamsE)
        .other          _ZN7cutlass13device_kernelINS_4gemm6kernel13GemmUniversalIN4cute5tupleIJiiiiEEENS1_10collective13CollectiveMmaINS1_35MainloopSm100TmaUmmaWarpSpecializedILi17ELi2ELi4ENS5_IJNS4_1CILi1EEESB_SB_EEEEENS5_IJNSA_ILi64EEENSA_ILi128EEENSA_ILi32EEEEEENS_6half_tENS5_IJlSB_lEEESI_SJ_NS4_8TiledMMAINS4_8MMA_AtomIJNS4_20SM100_MMA_F16BF16_SSISI_SI_fLi64ELi128ELNS4_4UMMA5MajorE0ELSO_0ELNSN_7ScaleInE0ELSP_0EEEEEENS4_6LayoutISC_NS5_IJNSA_ILi0EEEST_ST_EEEEENS5_IJNS4_10UnderscoreESW_SW_EEEEENS4_13SM90_TMA_LOADENS4_14ComposedLayoutINS4_7SwizzleILi2ELi4ELi3EEENS4_18smem_ptr_flag_bitsILi16EEENSS_INS5_IJNSA_ILi8EEESG_EEENS5_IJSG_SB_EEEEEEEvNS4_8identityESZ_S19_vS1A_EENS_8epilogue10collective18CollectiveEpilogueINS1C_23Sm100TmaWarpSpecializedILi4ELi2ELi16ELb1ELb0EEEJSH_NS5_IJNSS_ISE_SB_EENSS_ISG_SB_EEEEESI_SJ_SI_SJ_NS1C_6fusion15FusionCallbacksIS1G_NS1K_17LinearCombinationISI_fSI_fLNS_15FloatRoundStyleE2EEESH_S1J_JEEENS4_5SM1004TMEM4LOAD26SM100_TMEM_LOAD_16dp256b4xESZ_S19_NS4_17SM75_U32x4_LDSM_NENS4_14SM90_TMA_STOREES19_NS4_17SM90_U32x4_STSM_NENS4_39AutoVectorizingCopyWithAssumedAlignmentILi128EEEEEEvvEEEEvNT_6ParamsE,@"STO_CUDA_ENTRY STV_DEFAULT"
_ZN7cutlass13device_kernelINS_4gemm6kernel13GemmUniversalIN4cute5tupleIJiiiiEEENS1_10collective13CollectiveMmaINS1_35MainloopSm100TmaUmmaWarpSpecializedILi17ELi2ELi4ENS5_IJNS4_1CILi1EEESB_SB_EEEEENS5_IJNSA_ILi64EEENSA_ILi128EEENSA_ILi32EEEEEENS_6half_tENS5_IJlSB_lEEESI_SJ_NS4_8TiledMMAINS4_8MMA_AtomIJNS4_20SM100_MMA_F16BF16_SSISI_SI_fLi64ELi128ELNS4_4UMMA5MajorE0ELSO_0ELNSN_7ScaleInE0ELSP_0EEEEEENS4_6LayoutISC_NS5_IJNSA_ILi0EEEST_ST_EEEEENS5_IJNS4_10UnderscoreESW_SW_EEEEENS4_13SM90_TMA_LOADENS4_14ComposedLayoutINS4_7SwizzleILi2ELi4ELi3EEENS4_18smem_ptr_flag_bitsILi16EEENSS_INS5_IJNSA_ILi8EEESG_EEENS5_IJSG_SB_EEEEEEEvNS4_8identityESZ_S19_vS1A_EENS_8epilogue10collective18CollectiveEpilogueINS1C_23Sm100TmaWarpSpecializedILi4ELi2ELi16ELb1ELb0EEEJSH_NS5_IJNSS_ISE_SB_EENSS_ISG_SB_EEEEESI_SJ_SI_SJ_NS1C_6fusion15FusionCallbacksIS1G_NS1K_17LinearCombinationISI_fSI_fLNS_15FloatRoundStyleE2EEESH_S1J_JEEENS4_5SM1004TMEM4LOAD26SM100_TMEM_LOAD_16dp256b4xESZ_S19_NS4_17SM75_U32x4_LDSM_NENS4_14SM90_TMA_STOREES19_NS4_17SM90_U32x4_STSM_NENS4_39AutoVectorizingCopyWithAssumedAlignmentILi128EEEEEEvvEEEEvNT_6ParamsE:
[----:B------:R-:W1:Y:S01]  /*0000*/  LDC R1, c[0x0][0x37c] ;  /* 0x0000df00ff017b82 */ /* 0x000e620000000800 */
[----:B------:R-:W2:Y:S01]  /*0010*/  S2R R72, SR_TID.X ;  /* 0x0000000000487919 */ /* 0x000ea20000002100 */
[----:B------:R-:W3:Y:S01]  /*0020*/  LDCU.64 UR4, c[0x0][0x890] ;  /* 0x00011200ff0477ac */ /* 0x000ee20008000a00 */
[----:B------:R-:W-:Y:S02]  /*0030*/  PRMT R59, RZ, 0x7610, R59 ;  /* 0x00007610ff3b7816 */ /* 0x000fe4000000003b */
[----:B------:R-:W-:Y:S01]  /*0040*/  ELECT P5, URZ, PT ;  /* 0x0000000000ff782f */ /* 0x000fe200038a0000 */
[----:B------:R-:W4:Y:S01]  /*0050*/  LDCU.64 UR46, c[0x0][0x358] ;  /* 0x00006b00ff2e77ac */ /* 0x000f220008000a00 */
[----:B---3--:R-:W-:-:S04]  /*0060*/  UISETP.NE.U32.AND UP0, UPT, UR4, URZ, UPT ;  /* 0x000000ff0400728c */ /* 0x008fc8000bf05070 */
[----:B------:R-:W-:Y:S01]  /*0070*/  UISETP.NE.AND.EX UP0, UPT, UR5, URZ, UPT, UP0 ;  /* 0x000000ff0500728c */ /* 0x000fe2000bf05300 */
[----:B--2---:R-:W-:-:S05]  /*0080*/  SHF.R.U32.HI R65, RZ, 0x5, R72 ;  /* 0x00000005ff417819 */ /* 0x004fca0000011648 */
[----:B------:R-:W2:Y:S02]  /*0090*/  SHFL.IDX PT, R0, R65, RZ, 0x1f ;  /* 0x00001fff41007589 */ /* 0x000ea400000e0000 */
[----:B--2---:R-:W-:Y:S01]  /*00a0*/  R2UR UR8, R0 ;  /* 0x00000000000872ca */ /* 0x004fe200000e0000 */
[----:B-1--4-:R-:W-:-:S14]  /*00b0*/  BRA.U UP0, `(.L_x_0) ;  /* 0x00000001002c7547 */ /* 0x012fdc000b800000 */
[----:B------:R-:W1:Y:S02]  /*00c0*/  LDCU.64 UR6, c[0x0][0x888] ;  /* 0x00011100ff0677ac */ /* 0x000e640008000a00 */
[----:B-1----:R-:W-:-:S04]  /*00d0*/  UISETP.NE.U32.AND UP0, UPT, UR6, URZ, UPT ;  /* 0x000000ff0600728c */ /* 0x002fc8000bf05070 */
[----:B------:R-:W-:-:S09]  /*00e0*/  UISETP.NE.AND.EX UP0, UPT, UR7, URZ, UPT, UP0 ;  /* 0x000000ff0700728c */ /* 0x000fd2000bf05300 */
[----:B------:R-:W-:Y:S05]  /*00f0*/  BRA.U !UP0, `(.L_x_1) ;  /* 0x0000000108107547 */ /* 0x000fea000b800000 */
[----:B------:R-:W1:Y:S02]  /*0100*/  LDC.64 R2, c[0x0][0x888] ;  /* 0x00022200ff027b82 */ /* 0x000e640000000a00 */
[----:B-1----:R1:W5:Y:S01]  /*0110*/  LDG.E R35, desc[UR46][R2.64] ;  /* 0x0000002e02237981 */ /* 0x002362000c1e1900 */
[----:B------:R-:W-:Y:S01]  /*0120*/  HFMA2 R59, -RZ, RZ, 0, 5.9604644775390625e-08 ;  /* 0x00000001ff3b7431 */ /* 0x000fe200000001ff */
[----:B------:R-:W-:Y:S05]  /*0130*/  BRA `(.L_x_0) ;  /* 0x00000000000c7947 */ /* 0x000fea0003800000 */
.L_x_1:
[----:B------:R-:W1:Y:S01]  /*0140*/  LDCU UR6, c[0x0][0x880] ;  /* 0x00011000ff0677ac */ /* 0x000e620008000800 */
[----:B------:R-:W-:Y:S01]  /*0150*/  HFMA2 R59, -RZ, RZ, 0, 5.9604644775390625e-08 ;  /* 0x00000001ff3b7431 */ /* 0x000fe200000001ff */
[----:B-1----:R-:W-:-:S07]  /*0160*/  MOV R35, UR6 ;  /* 0x0000000600237c02 */ /* 0x002fce0008000f00 */
.L_x_0:
[----:B------:R-:W2:Y:S02]  /*0170*/  LDCU.64 UR6, c[0x0][0x8b0] ;  /* 0x00011600ff0677ac */ /* 0x000ea40008000a00 */
[----:B--2---:R-:W-:-:S04]  /*0180*/  UISETP.NE.U32.AND UP0, UPT, UR6, URZ, UPT ;  /* 0x000000ff0600728c */ /* 0x004fc8000bf05070 */
[----:B------:R-:W-:-:S09]  /*0190*/  UISETP.NE.AND.EX UP0, UPT, UR7, URZ, UPT, UP0 ;  /* 0x000000ff0700728c */ /* 0x000fd2000bf05300 */
[----:B------:R-:W-:Y:S05]  /*01a0*/  BRA.U UP0, `(.L_x_2) ;  /* 0x0000000100247547 */ /* 0x000fea000b800000 */
[----:B------:R-:W2:Y:S02]  /*01b0*/  LDCU.64 UR6, c[0x0][0x8a8] ;  /* 0x00011500ff0677ac */ /* 0x000ea40008000a00 */
[----:B--2---:R-:W-:-:S04]  /*01c0*/  UISETP.NE.U32.AND UP0, UPT, UR6, URZ, UPT ;  /* 0x000000ff0600728c */ /* 0x004fc8000bf05070 */
[----:B------:R-:W-:-:S09]  /*01d0*/  UISETP.NE.AND.EX UP0, UPT, UR7, URZ, UPT, UP0 ;  /* 0x000000ff0700728c */ /* 0x000fd2000bf05300 */
[----:B------:R-:W-:Y:S05]  /*01e0*/  BRA.U !UP0, `(.L_x_3) ;  /* 0x00000001080c7547 */ /* 0x000fea000b800000 */
[----:B-1----:R-:W1:Y:S02]  /*01f0*/  LDC.64 R2, c[0x0][0x8a8] ;  /* 0x00022a00ff027b82 */ /* 0x002e640000000a00 */
[----:B-1----:R2:W5:Y:S01]  /*0200*/  LDG.E R33, desc[UR46][R2.64] ;  /* 0x0000002e02217981 */ /* 0x002562000c1e1900 */
[----:B------:R-:W-:Y:S05]  /*0210*/  BRA `(.L_x_2) ;  /* 0x0000000000087947 */ /* 0x000fea0003800000 */
.L_x_3:
[----:B------:R-:W2:Y:S02]  /*0220*/  LDCU UR6, c[0x0][0x8a0] ;  /* 0x00011400ff0677ac */ /* 0x000ea40008000800 */
[----:B--2---:R-:W-:Y:S02]  /*0230*/  MOV R33, UR6 ;  /* 0x0000000600217c02 */ /* 0x004fe40008000f00 */
.L_x_2:
[----:B------:R-:W-:Y:S01]  /*0240*/  IMAD.U32 R0, RZ, RZ, UR8 ;  /* 0x00000008ff007e24 */ /* 0x000fe2000f8e00ff */
[----:B------:R-:W-:Y:S04]  /*0250*/  BSSY.RECONVERGENT B0, `(.L_x_4) ;  /* 0x000000c000007945 */ /* 0x000fe80003800200 */
[C---:B------:R-:W-:Y:S02]  /*0260*/  ISETP.NE.OR P1, PT, R0.reuse, 0x1, !P5 ;  /* 0x000000010000780c */ /* 0x040fe40006f25670 */
[----:B------:R-:W-:-:S11]  /*0270*/  ISETP.NE.OR P0, PT, R0, 0x3, !P5 ;  /* 0x000000030000780c */ /* 0x000fd60006f05670 */
[----:B------:R-:W-:Y:S05]  /*0280*/  @P1 BRA `(.L_x_5) ;  /* 0x0000000000201947 */ /* 0x000fea0003800000 */
[----:B------:R-:W3:Y:S02]  /*0290*/  LDCU.64 UR6, c[0x0][0x348] ;  /* 0x00006900ff0677ac */ /* 0x000ee40008000a00 */
[----:B---3--:R-:W-:Y:S02]  /*02a0*/  UIADD3 UR10, UP1, UPT, UR6, 0x80, URZ ;  /* 0x00000080060a7890 */ /* 0x008fe4000ff3e0ff */
[----:B------:R-:W-:Y:S02]  /*02b0*/  UIADD3 UR6, UP0, UPT, UR6, 0x180, URZ ;  /* 0x0000018006067890 */ /* 0x000fe4000ff1e0ff */
[----:B------:R-:W-:Y:S02]  /*02c0*/  UIADD3.X UR11, UPT, UPT, URZ, UR7, URZ, UP1, !UPT ;  /* 0x00000007ff0b7290 */ /* 0x000fe40008ffe4ff */
[----:B------:R-:W-:-:S07]  /*02d0*/  UIADD3.X UR7, UPT, UPT, URZ, UR7, URZ, UP0, !UPT ;  /* 0x00000007ff077290 */ /* 0x000fce00087fe4ff */
[----:B------:R3:W-:Y:S02]  /*02e0*/  UTMACCTL.PF [UR10] ;  /* 0x000000000a0079b9 */ /* 0x0007e40008040000 */
[----:B------:R3:W-:Y:S02]  /*02f0*/  UTMACCTL.PF [UR6] ;  /* 0x00000000060079b9 */ /* 0x0007e40008040000 */
[----:B---3--:R-:W-:Y:S01]  /*0300*/  NOP ;  /* 0x0000000000007918 */ /* 0x008fe20000000000 */
.L_x_5:
[----:B------:R-:W-:Y:S05]  /*0310*/  BSYNC.RECONVERGENT B0 ;  /* 0x0000000000007941 */ /* 0x000fea0003800200 */
.L_x_4:
[----:B------:R-:W-:Y:S04]  /*0320*/  BSSY.RECONVERGENT B0, `(.L_x_6) ;  /* 0x000000a000007945 */ /* 0x000fe80003800200 */
        /* <DEDUP_REMOVED lines=9> */
.L_x_7:
[----:B------:R-:W-:Y:S05]  /*03c0*/  BSYNC.RECONVERGENT B0 ;  /* 0x0000000000007941 */ /* 0x000fea0003800200 */
.L_x_6:
[----:B------:R-:W3:Y:S01]  /*03d0*/  LDCU.64 UR6, c[0x0][0x888] ;  /* 0x00011100ff0677ac */ /* 0x000ee20008000a00 */
[----:B------:R-:W-:Y:S02]  /*03e0*/  UISETP.EQ.U32.AND UP1, UPT, UR4, URZ, UPT ;  /* 0x000000ff0400728c */ /* 0x000fe4000bf22070 */
[----:B------:R-:W-:Y:S02]  /*03f0*/  UPLOP3.LUT UP2, UPT, UPT, UPT, UPT, 0x80, 0x8 ;  /* 0x000000000008789c */ /* 0x000fe40003f4f070 */
[----:B---3--:R-:W-:-:S04]  /*0400*/  UISETP.NE.U32.AND UP0, UPT, UR6, URZ, UPT ;  /* 0x000000ff0600728c */ /* 0x008fc8000bf05070 */
[----:B------:R-:W-:-:S04]  /*0410*/  UISETP.NE.AND.EX UP0, UPT, UR7, URZ, UPT, UP0 ;  /* 0x000000ff0700728c */ /* 0x000fc8000bf05300 */
[----:B------:R-:W-:-:S04]  /*0420*/  UISETP.EQ.OR.EX UP3, UPT, UR5, URZ, !UP0, UP1 ;  /* 0x000000ff0500728c */ /* 0x000fc8000c762710 */
[----:B------:R-:W-:-:S05]  /*0430*/  UP2UR UR50, UPR, URZ, 0x8 ;  /* 0x00000008ff327883 */ /* 0x000fca0008000000 */
[----:B------:R-:W-:Y:S07]  /*0440*/  BRA.U !UP3, `(.L_x_8) ;  /* 0x000000010b207547 */ /* 0x000fee000b800000 */
[----:B------:R-:W-:Y:S01]  /*0450*/  UISETP.NE.U32.AND UP2, UPT, UR4, URZ, UPT ;  /* 0x000000ff0400728c */ /* 0x000fe2000bf45070 */
[----:B-----5:R-:W-:Y:S01]  /*0460*/  FSETP.NEU.AND P0, PT, R35, RZ, PT ;  /* 0x000000ff2300720b */ /* 0x020fe20003f0d000 */
[----:B------:R-:W-:Y:S02]  /*0470*/  USEL UR4, URZ, 0xffffffff, UP0 ;  /* 0xffffffffff047887 */ /* 0x000fe40008000000 */
[----:B------:R-:W-:-:S10]  /*0480*/  UISETP.NE.AND.EX UP2, UPT, UR5, URZ, UPT, UP2 ;  /* 0x000000ff0500728c */ /* 0x000fd4000bf45320 */
[----:B------:R-:W-:Y:S01]  /*0490*/  VOTEU.ANY UP1, P0 ;  /* 0x0000000000ff7886 */ /* 0x000fe20000020100 */
[----:B------:R-:W-:-:S04]  /*04a0*/  @!UP2 USEL UR4, URZ, 0xffffffff, UP1 ;  /* 0xffffffffff04a887 */ /* 0x000fc80008800000 */
[----:B------:R-:W-:-:S04]  /*04b0*/  ULOP3.LUT UR4, UR4, 0x1, URZ, 0xc0, !UPT ;  /* 0x0000000104047892 */ /* 0x000fc8000f8ec0ff */
[----:B------:R-:W-:-:S11]  /*04c0*/  UISETP.NE.U32.AND UP2, UPT, UR4, 0x1, UPT ;  /* 0x000000010400788c */ /* 0x000fd6000bf45070 */
.L_x_8:
[----:B-12---:R-:W1:Y:S01]  /*04d0*/  SHFL.IDX PT, R2, R65, RZ, 0x1f ;  /* 0x00001fff41027589 */ /* 0x006e6200000e0000 */
[----:B------:R-:W-:-:S04]  /*04e0*/  UISETP.NE.AND UP1, UPT, UR8, 0x2, UPT ;  /* 0x000000020800788c */ /* 0x000fc8000bf25270 */
[----:B------:R-:W-:Y:S01]  /*04f0*/  USEL UR6, URZ, 0x1, UP1 ;  /* 0x00000001ff067887 */ /* 0x000fe20008800000 */
[----:B-1----:R-:W-:-:S13]  /*0500*/  ISETP.NE.AND P0, PT, R2, RZ, PT ;  /* 0x000000ff0200720c */ /* 0x002fda0003f05270 */
[----:B------:R-:W-:Y:S05]  /*0510*/  @P0 BRA `(.L_x_9) ;  /* 0x0000000000bc0947 */ /* 0x000fea0003800000 */
[----:B------:R-:W-:Y:S01]  /*0520*/  ELECT P0, URZ, PT ;  /* 0x0000000000ff782f */ /* 0x000fe20003800000 */
[----:B------:R-:W-:-:S12]  /*0530*/  BSSY.RECONVERGENT B0, `(.L_x_9) ;  /* 0x000002d000007945 */ /* 0x000fd80003800200 */
[----:B------:R-:W-:Y:S05]  /*0540*/  @!P0 BRA `(.L_x_10) ;  /* 0x0000000000ac8947 */ /* 0x000fea0003800000 */
[----:B------:R-:W1:Y:S01]  /*0550*/  S2UR UR5, SR_CgaCtaId ;  /* 0x00000000000579c3 */ /* 0x000e620000008800 */
[----:B------:R-:W-:Y:S01]  /*0560*/  UMOV UR7, 0x400 ;  /* 0x0000040000077882 */ /* 0x000fe20000000000 */
[----:B------:R-:W-:Y:S02]  /*0570*/  UMOV UR4, 0x1 ;  /* 0x0000000100047882 */ /* 0x000fe40000000000 */
[----:B------:R-:W-:-:S04]  /*0580*/  UIADD3 UR10, UPT, UPT, -UR4, 0x100000, URZ ;  /* 0x00100000040a7890 */ /* 0x000fc8000fffe1ff */
[----:B------:R-:W-:Y:S02]  /*0590*/  USHF.L.U32 UR11, UR10, 0xb, URZ ;  /* 0x0000000b0a0b7899 */ /* 0x000fe400080006ff */
[----:B------:R-:W-:Y:S02]  /*05a0*/  USHF.L.U32 UR10, UR10, 0x1, URZ ;  /* 0x000000010a0a7899 */ /* 0x000fe400080006ff */
[----:B-1----:R-:W-:Y:S01]  /*05b0*/  ULEA UR5, UR5, UR7, 0x18 ;  /* 0x0000000705057291 */ /* 0x002fe2000f8ec0ff */
[----:B------:R-:W1:Y:S11]  /*05c0*/  FENCE.VIEW.ASYNC.S ;  /* 0x00000000000073c6 */ /* 0x000e760000000000 */
[----:B-1----:R1:W2:Y:S01]  /*05d0*/  SYNCS.EXCH.64 URZ, [UR5], UR10 ;  /* 0x0000000a05ff75b2 */ /* 0x0022a20008000100 */
[----:B------:R1:W3:Y:S01]  /*05e0*/  SYNCS.EXCH.64 URZ, [UR5+0x88], UR10 ;  /* 0x0000880a05ff75b2 */ /* 0x0002e20008000100 */
[----:B------:R1:W4:Y:S01]  /*05f0*/  SYNCS.EXCH.64 URZ, [UR5+0x8], UR10 ;  /* 0x0000080a05ff75b2 */ /* 0x0003220008000100 */
[----:B------:R1:W1:Y:S01]  /*0600*/  SYNCS.EXCH.64 URZ, [UR5+0x90], UR10 ;  /* 0x0000900a05ff75b2 */ /* 0x0002620008000100 */
        /* <DEDUP_REMOVED lines=30> */
[----:B--234-:R-:W-:Y:S01]  /*07f0*/  NOP ;  /* 0x0000000000007918 */ /* 0x01cfe20000000000 */
.L_x_10:
[----:B-1----:R-:W-:Y:S05]  /*0800*/  BSYNC.RECONVERGENT B0 ;  /* 0x0000000000007941 */ /* 0x002fea0003800200 */
.L_x_9:
[----:B------:R-:W1:Y:S01]  /*0810*/  SHFL.IDX PT, R2, R65, RZ, 0x1f ;  /* 0x00001fff41027589 */ /* 0x000e6200000e0000 */
[----:B------:R-:W-:Y:S01]  /*0820*/  NOP ;  /* 0x0000000000007918 */ /* 0x000fe20000000000 */
[----:B-1----:R-:W-:-:S13]  /*0830*/  ISETP.NE.AND P0, PT, R2, 0x1, PT ;  /* 0x000000010200780c */ /* 0x002fda0003f05270 */
[----:B------:R-:W-:Y:S05]  /*0840*/  @P0 BRA `(.L_x_11) ;  /* 0x0000000000580947 */ /* 0x000fea0003800000 */
[----:B------:R-:W1:Y:S01]  /*0850*/  S2UR UR7, SR_CgaCtaId ;  /* 0x00000000000779c3 */ /* 0x000e620000008800 */
[----:B------:R-:W-:Y:S01]  /*0860*/  UMOV UR9, 0x400 ;  /* 0x0000040000097882 */ /* 0x000fe20000000000 */
[----:B------:R-:W-:Y:S01]  /*0870*/  UMOV UR5, 0x20 ;  /* 0x0000002000057882 */ /* 0x000fe20000000000 */
[----:B------:R-:W-:Y:S01]  /*0880*/  UMOV UR4, 0x80 ;  /* 0x0000008000047882 */ /* 0x000fe20000000000 */
[----:B------:R-:W-:-:S04]  /*0890*/  UIADD3 UR10, UPT, UPT, -UR5, 0x100000, URZ ;  /* 0x00100000050a7890 */ /* 0x000fc8000fffe1ff */
[----:B------:R-:W-:Y:S02]  /*08a0*/  USHF.L.U32 UR11, UR10, 0xb, URZ ;  /* 0x0000000b0a0b7899 */ /* 0x000fe400080006ff */
[----:B------:R-:W-:Y:S02]  /*08b0*/  USHF.L.U32 UR10, UR10, 0x1, URZ ;  /* 0x000000010a0a7899 */ /* 0x000fe400080006ff */
[----:B------:R-:W-:-:S04]  /*08c0*/  UIADD3 UR4, UPT, UPT, -UR4, 0x100000, URZ ;  /* 0x0010000004047890 */ /* 0x000fc8000fffe1ff */
[----:B------:R-:W-:Y:S02]  /*08d0*/  USHF.L.U32 UR5, UR4, 0xb, URZ ;  /* 0x0000000b04057899 */ /* 0x000fe400080006ff */
[----:B------:R-:W-:Y:S01]  /*08e0*/  USHF.L.U32 UR4, UR4, 0x1, URZ ;  /* 0x0000000104047899 */ /* 0x000fe200080006ff */
[----:B------:R-:W-:Y:S01]  /*08f0*/  ELECT P0, URZ, PT ;  /* 0x0000000000ff782f */ /* 0x000fe20003800000 */
[----:B-1----:R-:W-:Y:S01]  /*0900*/  ULEA UR7, UR7, UR9, 0x18 ;  /* 0x0000000907077291 */ /* 0x002fe2000f8ec0ff */
[----:B------:R-:W1:Y:S11]  /*0910*/  FENCE.VIEW.ASYNC.S ;  /* 0x00000000000073c6 */ /* 0x000e760000000000 */
[----:B-1----:R1:W2:Y:S01]  /*0920*/  SYNCS.EXCH.64 URZ, [UR7+0x110], UR10 ;  /* 0x0001100a07ff75b2 */ /* 0x0022a20008000100 */
[----:B------:R1:W3:Y:S01]  /*0930*/  SYNCS.EXCH.64 URZ, [UR7+0x130], UR4 ;  /* 0x0001300407ff75b2 */ /* 0x0002e20008000100 */
[----:B------:R1:W4:Y:S01]  /*0940*/  SYNCS.EXCH.64 URZ, [UR7+0x118], UR10 ;  /* 0x0001180a07ff75b2 */ /* 0x0003220008000100 */
[----:B------:R1:W1:Y:S01]  /*0950*/  SYNCS.EXCH.64 URZ, [UR7+0x138], UR4 ;  /* 0x0001380407ff75b2 */ /* 0x0002620008000100 */
[----:B------:R1:W1:Y:S01]  /*0960*/  SYNCS.EXCH.64 URZ, [UR7+0x120], UR10 ;  /* 0x0001200a07ff75b2 */ /* 0x0002620008000100 */
[----:B------:R1:W1:Y:S01]  /*0970*/  SYNCS.EXCH.64 URZ, [UR7+0x140], UR4 ;  /* 0x0001400407ff75b2 */ /* 0x0002620008000100 */
[----:B------:R1:W1:Y:S01]  /*0980*/  SYNCS.EXCH.64 URZ, [UR7+0x128], UR10 ;  /* 0x0001280a07ff75b2 */ /* 0x0002620008000100 */
[----:B------:R1:W1:Y:S01]  /*0990*/  SYNCS.EXCH.64 URZ, [UR7+0x148], UR4 ;  /* 0x0001480407ff75b2 */ /* 0x0002620008000100 */
[----:B------:R-:W-:Y:S01]  /*09a0*/  NOP ;  /* 0x0000000000007918 */ /* 0x000fe20000000000 */
.L_x_11:
[----:B------:R-:W2:Y:S01]  /*09b0*/  SHFL.IDX PT, R2, R65, RZ, 0x1f ;  /* 0x00001fff41027589 */ /* 0x000ea200000e0000 */
[----:B------:R-:W-:Y:S01]  /*09c0*/  NOP ;  /* 0x0000000000007918 */ /* 0x000fe20000000000 */
[----:B--2---:R-:W-:-:S13]  /*09d0*/  ISETP.NE.AND P0, PT, R2, 0x3, PT ;  /* 0x000000030200780c */ /* 0x004fda0003f05270 */
[----:B------:R-:W-:Y:S05]  /*09e0*/  @P0 BRA `(.L_x_12) ;  /* 0x0000000000300947 */ /* 0x000fea0003800000 */
[----:B-1----:R-:W1:Y:S01]  /*09f0*/  S2UR UR5, SR_CgaCtaId ;  /* 0x00000000000579c3 */ /* 0x002e620000008800 */
[----:B------:R-:W-:Y:S01]  /*0a00*/  UMOV UR7, 0x400 ;  /* 0x0000040000077882 */ /* 0x000fe20000000000 */
[----:B------:R-:W-:Y:S01]  /*0a10*/  UMOV UR4, 0x20 ;  /* 0x0000002000047882 */ /* 0x000fe20000000000 */
[----:B------:R-:W-:Y:S01]  /*0a20*/  ELECT P0, URZ, PT ;  /* 0x0000000000ff782f */ /* 0x000fe20003800000 */
[----:B------:R-:W-:-:S04]  /*0a30*/  UIADD3 UR10, UPT, UPT, -UR4, 0x100000, URZ ;  /* 0x00100000040a7890 */ /* 0x000fc8000fffe1ff */
[----:B------:R-:W-:Y:S02]  /*0a40*/  USHF.L.U32 UR11, UR10, 0xb, URZ ;  /* 0x0000000b0a0b7899 */ /* 0x000fe400080006ff */
[----:B------:R-:W-:Y:S02]  /*0a50*/  USHF.L.U32 UR10, UR10, 0x1, URZ ;  /* 0x000000010a0a7899 */ /* 0x000fe400080006ff */
[----:B-1----:R-:W-:Y:S01]  /*0a60*/  ULEA UR5, UR5, UR7, 0x18 ;  /* 0x0000000705057291 */ /* 0x002fe2000f8ec0ff */
[----:B------:R-:W1:Y:S11]  /*0a70*/  FENCE.VIEW.ASYNC.S ;  /* 0x00000000000073c6 */ /* 0x000e760000000000 */
[----:B-1----:R2:W1:Y:S01]  /*0a80*/  SYNCS.EXCH.64 URZ, [UR5+0x150], UR10 ;  /* 0x0001500a05ff75b2 */ /* 0x0024620008000100 */
[----:B------:R2:W1:Y:S02]  /*0a90*/  SYNCS.EXCH.64 URZ, [UR5+0x158], UR10 ;  /* 0x0001580a05ff75b2 */ /* 0x0004640008000100 */
[----:B--2---:R-:W-:Y:S01]  /*0aa0*/  NOP ;  /* 0x0000000000007918 */ /* 0x004fe20000000000 */
.L_x_12:
[----:B------:R-:W2:Y:S01]  /*0ab0*/  SHFL.IDX PT, R2, R65, RZ, 0x1f ;  /* 0x00001fff41027589 */ /* 0x000ea200000e0000 */
[----:B------:R-:W-:Y:S01]  /*0ac0*/  NOP ;  /* 0x0000000000007918 */ /* 0x000fe20000000000 */
[----:B--2---:R-:W-:-:S13]  /*0ad0*/  ISETP.NE.AND P0, PT, R2, 0x4, PT ;  /* 0x000000040200780c */ /* 0x004fda0003f05270 */
[----:B------:R-:W-:Y:S05]  /*0ae0*/  @P0 BRA `(.L_x_13) ;  /* 0x00000000004c0947 */ /* 0x000fea0003800000 */
[----:B-1----:R-:W1:Y:S01]  /*0af0*/  S2UR UR5, SR_CgaCtaId ;  /* 0x00000000000579c3 */ /* 0x002e620000008800 */
[----:B------:R-:W-:Y:S01]  /*0b00*/  UMOV UR9, 0x100 ;  /* 0x0000010000097882 */ /* 0x000fe20000000000 */
[----:B------:R-:W-:Y:S01]  /*0b10*/  UMOV UR7, 0x400 ;  /* 0x0000040000077882 */ /* 0x000fe20000000000 */
[----:B------:R-:W-:Y:S01]  /*0b20*/  USEL UR9, UR9, 0xe0, UP2 ;  /* 0x000000e009097887 */ /* 0x000fe20009000000 */
[----:B------:R-:W-:Y:S01]  /*0b30*/  UMOV UR4, 0x1 ;  /* 0x0000000100047882 */ /* 0x000fe20000000000 */
[----:B------:R-:W-:Y:S01]  /*0b40*/  ELECT P0, URZ, PT ;  /* 0x0000000000ff782f */ /* 0x000fe20003800000 */
[----:B------:R-:W-:-:S04]  /*0b50*/  UIADD3 UR10, UPT, UPT, -UR4, 0x100000, URZ ;  /* 0x00100000040a7890 */ /* 0x000fc8000fffe1ff */
[----:B------:R-:W-:Y:S02]  /*0b60*/  USHF.L.U32 UR11, UR10, 0xb, URZ ;  /* 0x0000000b0a0b7899 */ /* 0x000fe400080006ff */
[----:B------:R-:W-:Y:S02]  /*0b70*/  USHF.L.U32 UR10, UR10, 0x1, URZ ;  /* 0x000000010a0a7899 */ /* 0x000fe400080006ff */
[----:B------:R-:W-:-:S04]  /*0b80*/  UIADD3 UR12, UPT, UPT, -UR9, 0x100000, URZ ;  /* 0x00100000090c7890 */ /* 0x000fc8000fffe1ff */
[----:B------:R-:W-:Y:S02]  /*0b90*/  USHF.L.U32 UR13, UR12, 0xb, URZ ;  /* 0x0000000b0c0d7899 */ /* 0x000fe400080006ff */
[----:B------:R-:W-:Y:S02]  /*0ba0*/  USHF.L.U32 UR12, UR12, 0x1, URZ ;  /* 0x000000010c0c7899 */ /* 0x000fe400080006ff */
[----:B-1----:R-:W-:Y:S01]  /*0bb0*/  ULEA UR5, UR5, UR7, 0x18 ;  /* 0x0000000705057291 */ /* 0x002fe2000f8ec0ff */
[----:B------:R-:W1:Y:S11]  /*0bc0*/  FENCE.VIEW.ASYNC.S ;  /* 0x00000000000073c6 */ /* 0x000e760000000000 */
[----:B-1----:R2:W1:Y:S01]  /*0bd0*/  SYNCS.EXCH.64 URZ, [UR5+0x160], UR10 ;  /* 0x0001600a05ff75b2 */ /* 0x0024620008000100 */
[----:B------:R2:W1:Y:S01]  /*0be0*/  SYNCS.EXCH.64 URZ, [UR5+0x170], UR12 ;  /* 0x0001700c05ff75b2 */ /* 0x0004620008000100 */
[----:B------:R2:W1:Y:S01]  /*0bf0*/  SYNCS.EXCH.64 URZ, [UR5+0x168], UR10 ;  /* 0x0001680a05ff75b2 */ /* 0x0004620008000100 */
[----:B------:R2:W1:Y:S02]  /*0c00*/  SYNCS.EXCH.64 URZ, [UR5+0x178], UR12 ;  /* 0x0001780c05ff75b2 */ /* 0x0004640008000100 */
[----:B--2---:R-:W-:Y:S01]  /*0c10*/  NOP ;  /* 0x0000000000007918 */ /* 0x004fe20000000000 */
.L_x_13:
[----:B------:R-:W2:Y:S01]  /*0c20*/  SHFL.IDX PT, R2, R65, RZ, 0x1f ;  /* 0x00001fff41027589 */ /* 0x000ea200000e0000 */
[----:B------:R-:W-:Y:S01]  /*0c30*/  NOP ;  /* 0x0000000000007918 */ /* 0x000fe20000000000 */
[----:B--2---:R-:W-:-:S13]  /*0c40*/  ISETP.NE.AND P0, PT, R2, 0x5, PT ;  /* 0x000000050200780c */ /* 0x004fda0003f05270 */
[----:B------:R-:W-:Y:S05]  /*0c50*/  @P0 BRA `(.L_x_14) ;  /* 0x0000000000580947 */ /* 0x000fea0003800000 */
[----:B-1----:R-:W1:Y:S01]  /*0c60*/  S2UR UR7, SR_CgaCtaId ;  /* 0x00000000000779c3 */ /* 0x002e620000008800 */
        /* <DEDUP_REMOVED lines=12> */
[----:B-1----:R2:W1:Y:S01]  /*0d30*/  SYNCS.EXCH.64 URZ, [UR7+0x180], UR10 ;  /* 0x0001800a07ff75b2 */ /* 0x0024620008000100 */
[----:B------:R2:W1:Y:S01]  /*0d40*/  SYNCS.EXCH.64 URZ, [UR7+0x1a0], UR4 ;  /* 0x0001a00407ff75b2 */ /* 0x0004620008000100 */
[----:B------:R2:W1:Y:S01]  /*0d50*/  SYNCS.EXCH.64 URZ, [UR7+0x188], UR10 ;  /* 0x0001880a07ff75b2 */ /* 0x0004620008000100 */
[----:B------:R2:W1:Y:S01]  /*0d60*/  SYNCS.EXCH.64 URZ, [UR7+0x1a8], UR4 ;  /* 0x0001a80407ff75b2 */ /* 0x0004620008000100 */
[----:B------:R2:W1:Y:S01]  /*0d70*/  SYNCS.EXCH.64 URZ, [UR7+0x190], UR10 ;  /* 0x0001900a07ff75b2 */ /* 0x0004620008000100 */
[----:B------:R2:W1:Y:S01]  /*0d80*/  SYNCS.EXCH.64 URZ, [UR7+0x1b0], UR4 ;  /* 0x0001b00407ff75b2 */ /* 0x0004620008000100 */
[----:B------:R2:W1:Y:S01]  /*0d90*/  SYNCS.EXCH.64 URZ, [UR7+0x198], UR10 ;  /* 0x0001980a07ff75b2 */ /* 0x0004620008000100 */
[----:B------:R2:W1:Y:S02]  /*0da0*/  SYNCS.EXCH.64 URZ, [UR7+0x1b8], UR4 ;  /* 0x0001b80407ff75b2 */ /* 0x0004640008000100 */
[----:B--2---:R-:W-:Y:S01]  /*0db0*/  NOP ;  /* 0x0000000000007918 */ /* 0x004fe20000000000 */
.L_x_14:
        /* <DEDUP_REMOVED lines=18> */
.L_x_15:
[----:B-1----:R-:W1:Y:S01]  /*0ee0*/  S2UR UR5, SR_CTAID.X ;  /* 0x00000000000579c3 */ /* 0x002e620000002500 */
[----:B------:R-:W-:-:S05]  /*0ef0*/  CS2R.32 R60, SR_CgaSize ;  /* 0x00000000003c7805 */ /* 0x000fca0000008a00 */
[----:B------:R-:W-:-:S05]  /*0f00*/  IMAD R60, R60, -0xa0, RZ ;  /* 0xffffff603c3c7824 */ /* 0x000fca00078e02ff */
[----:B------:R-:W-:-:S14]  /*0f10*/  R2UR UR9, R60 ;  /* 0x000000003c0972ca */ /* 0x000fdc00000e0000 */
[----:B------:R-:W2:Y:S01]  /*0f20*/  LDCU UR9, c[0x0][UR9+0x2b0] ;  /* 0x00005600090977ac */ /* 0x000ea20008000800 */
[----:B------:R-:W-:Y:S01]  /*0f30*/  NOP ;  /* 0x0000000000007918 */ /* 0x000fe20000000000 */
[----:B------:R-:W-:-:S05]  /*0f40*/  CS2R.32 R60, SR_CgaSize ;  /* 0x00000000003c7805 */ /* 0x000fca0000008a00 */
[----:B------:R-:W-:-:S05]  /*0f50*/  IMAD R60, R60, -0xa0, RZ ;  /* 0xffffff603c3c7824 */ /* 0x000fca00078e02ff */
[----:B------:R-:W-:-:S14]  /*0f60*/  R2UR UR7, R60 ;  /* 0x000000003c0772ca */ /* 0x000fdc00000e0000 */
[----:B------:R-:W3:Y:S01]  /*0f70*/  LDCU UR7, c[0x0][UR7+0x2b4] ;  /* 0x00005680070777ac */ /* 0x000ee20008000800 */
[----:B------:R-:W4:Y:S08]  /*0f80*/  S2UR UR4, SR_CTAID.Y ;  /* 0x00000000000479c3 */ /* 0x000f300000002600 */
[----:B------:R-:W3:Y:S01]  /*0f90*/  LDC R9, c[0x0][0xb24] ;  /* 0x0002c900ff097b82 */ /* 0x000ee20000000800 */
[----:B-1----:R-:W-:-:S02]  /*0fa0*/  I2FP.F32.U32 R4, UR5 ;  /* 0x0000000500047c45 */ /* 0x002fc40008201000 */
[----:B------:R-:W-:-:S05]  /*0fb0*/  CS2R.32 R5, SR_CgaSize ;  /* 0x0000000000057805 */ /* 0x000fca0000008a00 */
[----:B------:R-:W-:-:S06]  /*0fc0*/  IMAD R5, R5, -0xa0, RZ ;  /* 0xffffff6005057824 */ /* 0x000fcc00078e02ff */
[----:B------:R-:W1:Y:S01]  /*0fd0*/  LDC R5, c[0x0][R5+0x2a0] ;  /* 0x0000a80005057b82 */ /* 0x000e620000000800 */
[----:B------:R-:W-:Y:S01]  /*0fe0*/  MOV R21, UR5 ;  /* 0x0000000500157c02 */ /* 0x000fe20008000f00 */
[----:B--2---:R-:W-:Y:S01]  /*0ff0*/  FMUL R4, R4, UR9 ;  /* 0x0000000904047c20 */ /* 0x004fe20008400000 */
[----:B----4-:R-:W-:Y:S02]  /*1000*/  I2FP.F32.U32 R2, UR4 ;  /* 0x0000000400027c45 */ /* 0x010fe40008201000 */
[----:B------:R-:W-:-:S05]  /*1010*/  CS2R.32 R3, SR_CgaSize ;  /* 0x0000000000037805 */ /* 0x000fca0000008a00 */
[----:B------:R-:W-:-:S06]  /*1020*/  IMAD R3, R3, -0xa0, RZ ;  /* 0xffffff6003037824 */ /* 0x000fcc00078e02ff */
[----:B------:R-:W2:Y:S01]  /*1030*/  LDC R3, c[0x0][R3+0x2a4] ;  /* 0x0000a90003037b82 */ /* 0x000ea20000000800 */
[----:B------:R-:W4:Y:S01]  /*1040*/  F2I.U32.TRUNC.NTZ R60, R4 ;  /* 0x00000004003c7305 */ /* 0x000f22000020f000 */
[----:B------:R-:W-:Y:S01]  /*1050*/  MOV R20, UR4 ;  /* 0x0000000400147c02 */ /* 0x000fe20008000f00 */
[----:B---3--:R-:W-:-:S05]  /*1060*/  FMUL R2, R2, UR7 ;  /* 0x0000000702027c20 */ /* 0x008fca0008400000 */
[----:B------:R-:W-:Y:S01]  /*1070*/  BAR.SYNC.DEFER_BLOCKING 0x0 ;  /* 0x0000000000007b1d */ /* 0x000fe20000010000 */
[----:B------:R-:W-:-:S05]  /*1080*/  ISETP.GE.AND P0, PT, R9, 0x1, PT ;  /* 0x000000010900780c */ /* 0x000fca0003f06270 */
[----:B------:R-:W3:Y:S02]  /*1090*/  F2I.U32.TRUNC.NTZ R58, R2 ;  /* 0x00000002003a7305 */ /* 0x000ee4000020f000 */
[----:B------:R-:W2:Y:S01]  /*10a0*/  S2UR UR36, SR_CTAID.Z ;  /* 0x00000000002479c3 */ /* 0x000ea20000002700 */
[----:B----4-:R-:W-:-:S05]  /*10b0*/  IADD3 R60, PT, PT, -R60, RZ, RZ ;  /* 0x000000ff3c3c7210 */ /* 0x010fca0007ffe1ff */
[----:B-1----:R-:W-:Y:S01]  /*10c0*/  IMAD R60, R5, R60, UR5 ;  /* 0x00000005053c7e24 */ /* 0x002fe2000f8e023c */
[----:B---3--:R-:W-:-:S05]  /*10d0*/  IADD3 R58, PT, PT, -R58, RZ, RZ ;  /* 0x000000ff3a3a7210 */ /* 0x008fca0007ffe1ff */
[----:B--2---:R-:W-:Y:S01]  /*10e0*/  IMAD R58, R3, R58, UR4 ;  /* 0x00000004033a7e24 */ /* 0x004fe2000f8e023a */
[----:B------:R-:W-:Y:S06]  /*10f0*/  @!P0 BRA `(.L_x_16) ;  /* 0x0000000000b88947 */ /* 0x000fec0003800000 */
[----:B------:R-:W1:Y:S01]  /*1100*/  LDC.64 R4, c[0x0][0xb18] ;  /* 0x0002c600ff047b82 */ /* 0x000e620000000a00 */
[----:B------:R-:W-:-:S07]  /*1110*/  ISETP.NE.AND P0, PT, R9, 0x1, PT ;  /* 0x000000010900780c */ /* 0x000fce0003f05270 */
[----:B------:R-:W2:Y:S08]  /*1120*/  LDC R10, c[0x0][0xb0c] ;  /* 0x0002c300ff0a7b82 */ /* 0x000eb00000000800 */
[----:B------:R-:W3:Y:S08]  /*1130*/  LDC R11, c[0x0][0x370] ;  /* 0x0000dc00ff0b7b82 */ /* 0x000ef00000000800 */
[----:B------:R-:W4:Y:S01]  /*1140*/  LDC R12, c[0x0][0x374] ;  /* 0x0000dd00ff0c7b82 */ /* 0x000f220000000800 */
[----:B-1----:R-:W-:-:S07]  /*1150*/  ISETP.NE.AND P1, PT, R4, 0x1, PT ;  /* 0x000000010400780c */ /* 0x002fce0003f25270 */
[----:B------:R-:W3:Y:S01]  /*1160*/  LDC.64 R6, c[0x0][0xb10] ;  /* 0x0002c400ff067b82 */ /* 0x000ee20000000a00 */
[----:B--2---:R-:W-:-:S07]  /*1170*/  ISETP.NE.AND P2, PT, R10, 0x1, PT ;  /* 0x000000010a00780c */ /* 0x004fce0003f45270 */
[----:B------:R-:W1:Y:S08]  /*1180*/  LDC R8, c[0x0][0xb20] ;  /* 0x0002c800ff087b82 */ /* 0x000e700000000800 */
[----:B------:R-:W2:Y:S01]  /*1190*/  LDC.64 R2, c[0x0][0xb28] ;  /* 0x0002ca00ff027b82 */ /* 0x000ea20000000a00 */
[----:B----4-:R-:W-:-:S04]  /*11a0*/  IMAD.HI.U32 R13, R12, R5, RZ ;  /* 0x000000050c0d7227 */ /* 0x010fc800078e00ff */
[----:B------:R-:W-:-:S04]  /*11b0*/  IMAD.HI.U32 R5, R20, R5, RZ ;  /* 0x0000000514057227 */ /* 0x000fc800078e00ff */
[----:B---3--:R-:W-:-:S04]  /*11c0*/  IMAD.HI.U32 R14, R11, R6, RZ ;  /* 0x000000060b0e7227 */ /* 0x008fc800078e00ff */
[C---:B------:R-:W-:Y:S01]  /*11d0*/  IMAD.HI.U32 R16, R21.reuse, R6, RZ ;  /* 0x0000000615107227 */ /* 0x040fe200078e00ff */
[-C--:B------:R-:W-:Y:S02]  /*11e0*/  @P2 SHF.R.U32.HI R11, RZ, R7.reuse, R14 ;  /* 0x00000007ff0b2219 */ /* 0x080fe4000001160e */
[-C--:B-1----:R-:W-:Y:S02]  /*11f0*/  @P1 SHF.R.U32.HI R12, RZ, R8.reuse, R13 ;  /* 0x00000008ff0c1219 */ /* 0x082fe4000001160d */
[----:B------:R-:W-:Y:S02]  /*1200*/  SHF.R.U32.HI R5, RZ, R8, R5 ;  /* 0x00000008ff057219 */ /* 0x000fe40000011605 */
[----:B------:R-:W-:Y:S02]  /*1210*/  SHF.R.U32.HI R16, RZ, R7, R16 ;  /* 0x00000007ff107219 */ /* 0x000fe40000011610 */
[----:B------:R-:W-:Y:S01]  /*1220*/  SEL R5, R20, R5, !P1 ;  /* 0x0000000514057207 */ /* 0x000fe20004800000 */
[----:B--2---:R-:W-:Y:S01]  /*1230*/  IMAD.HI.U32 R14, R12, R2, RZ ;  /* 0x000000020c0e7227 */ /* 0x004fe200078e00ff */
[----:B------:R-:W-:-:S02]  /*1240*/  SEL R7, R21, R16, !P2 ;  /* 0x0000001015077207 */ /* 0x000fc40005000000 */
[----:B------:R-:W-:Y:S01]  /*1250*/  IADD3 R13, PT, PT, -R5, RZ, RZ ;  /* 0x000000ff050d7210 */ /* 0x000fe20007ffe1ff */
[----:B------:R-:W-:Y:S01]  /*1260*/  IMAD.HI.U32 R6, R11, R2, RZ ;  /* 0x000000020b067227 */ /* 0x000fe200078e00ff */
[----:B------:R-:W-:-:S03]  /*1270*/  @P0 SHF.R.U32.HI R12, RZ, R3, R14 ;  /* 0x00000003ff0c0219 */ /* 0x000fc6000001160e */
[----:B------:R-:W-:Y:S01]  /*1280*/  IMAD R13, R4, R13, R20 ;  /* 0x0000000d040d7224 */ /* 0x000fe200078e0214 */
[----:B------:R-:W-:Y:S01]  /*1290*/  @P0 SHF.R.U32.HI R11, RZ, R3, R6 ;  /* 0x00000003ff0b0219 */ /* 0x000fe20000011606 */
[----:B------:R-:W-:-:S04]  /*12a0*/  IMAD R12, R12, R9, RZ ;  /* 0x000000090c0c7224 */ /* 0x000fc800078e02ff */
[----:B------:R-:W-:Y:S01]  /*12b0*/  IMAD R6, R11, R9, RZ ;  /* 0x000000090b067224 */ /* 0x000fe200078e02ff */
[----:B------:R-:W-:-:S04]  /*12c0*/  ISETP.GE.AND P1, PT, R5, R12, PT ;  /* 0x0000000c0500720c */ /* 0x000fc80003f26270 */
[----:B------:R-:W-:Y:S01]  /*12d0*/  ISETP.GE.OR P1, PT, R7, R6, P1 ;  /* 0x000000060700720c */ /* 0x000fe20000f26670 */
[----:B------:R-:W-:-:S05]  /*12e0*/  IMAD.HI.U32 R6, R5, R2, RZ ;  /* 0x0000000205067227 */ /* 0x000fca00078e00ff */
[----:B------:R-:W-:-:S04]  /*12f0*/  SHF.R.U32.HI R6, RZ, R3, R6 ;  /* 0x00000003ff067219 */ /* 0x000fc80000011606 */
[----:B------:R-:W-:-:S03]  /*1300*/  SEL R6, R5, R6, !P0 ;  /* 0x0000000605067207 */ /* 0x000fc60004000000 */
[----:B------:R-:W-:Y:S01]  /*1310*/  @!P1 IMAD.HI.U32 R8, R7, R2, RZ ;  /* 0x0000000207089227 */ /* 0x000fe200078e00ff */
[----:B------:R-:W-:-:S04]  /*1320*/  IADD3 R2, PT, PT, -R6, RZ, RZ ;  /* 0x000000ff06027210 */ /* 0x000fc80007ffe1ff */
[----:B------:R-:W-:Y:S01]  /*1330*/  @!P1 SHF.R.U32.HI R8, RZ, R3, R8 ;  /* 0x00000003ff089219 */ /* 0x000fe20000011608 */
[----:B------:R-:W-:-:S03]  /*1340*/  IMAD R2, R9, R2, R5 ;  /* 0x0000000209027224 */ /* 0x000fc600078e0205 */
[----:B------:R-:W-:-:S05]  /*1350*/  @!P1 SEL R3, R7, R8, !P0 ;  /* 0x0000000807039207 */ /* 0x000fca0004000000 */
[--C-:B------:R-:W-:Y:S02]  /*1360*/  @!P1 IMAD.IADD R6, R6, 0x1, -R3.reuse ;  /* 0x0000000106069824 */ /* 0x100fe400078e0a03 */
[----:B------:R-:W-:Y:S01]  /*1370*/  @!P1 IMAD R3, R2, R11, R3 ;  /* 0x0000000b02039224 */ /* 0x000fe200078e0203 */
[----:B------:R-:W-:Y:S01]  /*1380*/  IADD3 R2, PT, PT, -R7, RZ, RZ ;  /* 0x000000ff07027210 */ /* 0x000fe20007ffe1ff */
[----:B------:R-:W-:Y:S02]  /*1390*/  @!P1 IMAD R5, R6, R9, R7 ;  /* 0x0000000906059224 */ /* 0x000fe400078e0207 */
[----:B------:R-:W-:Y:S02]  /*13a0*/  @!P1 IMAD.MOV.U32 R7, RZ, RZ, R3 ;  /* 0x000000ffff079224 */ /* 0x000fe400078e0003 */
[----:B------:R-:W-:Y:S02]  /*13b0*/  IMAD R2, R10, R2, R21 ;  /* 0x000000020a027224 */ /* 0x000fe400078e0215 */
[----:B------:R-:W-:-:S02]  /*13c0*/  IMAD R20, R5, R4, R13 ;  /* 0x0000000405147224 */ /* 0x000fc400078e020d */
[----:B------:R-:W-:Y:S02]  /*13d0*/  IMAD R21, R7, R10, R2 ;  /* 0x0000000a07157224 */ /* 0x000fe400078e0202 */
.L_x_16:
[----:B------:R-:W1:Y:S01]  /*13e0*/  LDCU UR4, c[0x0][0xb30] ;  /* 0x00016600ff0477ac */ /* 0x000e620008000800 */
[----:B------:R-:W2:Y:S08]  /*13f0*/  S2UR UR37, SR_CgaCtaId ;  /* 0x00000000002579c3 */ /* 0x000eb00000008800 */
[----:B------:R-:W3:Y:S01]  /*1400*/  LDC R26, c[0x0][0xb24] ;  /* 0x0002c900ff1a7b82 */ /* 0x000ee20000000800 */
[----:B-1----:R-:W-:-:S09]  /*1410*/  UISETP.NE.AND UP1, UPT, UR4, 0x1, UPT ;  /* 0x000000010400788c */ /* 0x002fd2000bf25270 */
[----:B--2---:R-:W-:Y:S05]  /*1420*/  BRA.U UP1, `(.L_x_17) ;  /* 0x0000000101407547 */ /* 0x004fea000b800000 */
[----:B------:R-:W1:Y:S08]  /*1430*/  LDC.64 R4, c[0x0][0xb10] ;  /* 0x0002c400ff047b82 */ /* 0x000e700000000a00 */
[----:B------:R-:W2:Y:S08]  /*1440*/  LDC.64 R2, c[0x0][0xb18] ;  /* 0x0002c600ff027b82 */ /* 0x000eb00000000a00 */
[----:B------:R-:W4:Y:S08]  /*1450*/  LDC R6, c[0x0][0xb20] ;  /* 0x0002c800ff067b82 */ /* 0x000f300000000800 */
[----:B------:R-:W3:Y:S01]  /*1460*/  LDC R8, c[0x0][0xb0c] ;  /* 0x0002c300ff087b82 */ /* 0x000ee20000000800 */
[----:B-1----:R-:W-:-:S05]  /*1470*/  IMAD.HI.U32 R4, R21, R4, RZ ;  /* 0x0000000415047227 */ /* 0x002fca00078e00ff */
[----:B------:R-:W-:Y:S01]  /*1480*/  SHF.R.U32.HI R4, RZ, R5, R4 ;  /* 0x00000005ff047219 */ /* 0x000fe20000011604 */
[----:B--2---:R-:W-:Y:S01]  /*1490*/  IMAD.HI.U32 R3, R20, R3, RZ ;  /* 0x0000000314037227 */ /* 0x004fe200078e00ff */
[----:B------:R-:W-:-:S04]  /*14a0*/  ISETP.NE.AND P0, PT, R2, 0x1, PT ;  /* 0x000000010200780c */ /* 0x000fc80003f05270 */
[----:B----4-:R-:W-:-:S04]  /*14b0*/  SHF.R.U32.HI R3, RZ, R6, R3 ;  /* 0x00000006ff037219 */ /* 0x010fc80000011603 */
[----:B------:R-:W-:Y:S02]  /*14c0*/  SEL R3, R20, R3, !P0 ;  /* 0x0000000314037207 */ /* 0x000fe40004000000 */
[----:B---3--:R-:W-:-:S04]  /*14d0*/  ISETP.NE.AND P1, PT, R8, 0x1, PT ;  /* 0x000000010800780c */ /* 0x008fc80003f25270 */
[----:B------:R-:W-:-:S05]  /*14e0*/  SEL R4, R21, R4, !P1 ;  /* 0x0000000415047207 */ /* 0x000fca0004800000 */
[----:B------:R-:W-:Y:S02]  /*14f0*/  IMAD.IADD R5, R3, 0x1, -R4 ;  /* 0x0000000103057824 */ /* 0x000fe400078e0a04 */
[----:B------:R-:W-:Y:S02]  /*1500*/  IMAD.IADD R3, R4, 0x1, -R3 ;  /* 0x0000000104037824 */ /* 0x000fe400078e0a03 */
[----:B------:R-:W-:Y:S02]  /*1510*/  IMAD R21, R5, R8, R21 ;  /* 0x0000000805157224 */ /* 0x000fe400078e0215 */
[----:B------:R-:W-:-:S07]  /*1520*/  IMAD R20, R3, R2, R20 ;  /* 0x0000000203147224 */ /* 0x000fce00078e0214 */
.L_x_17:
[----:B------:R-:W-:Y:S01]  /*1530*/  BAR.SYNC.DEFER_BLOCKING 0x0 ;  /* 0x0000000000007b1d */ /* 0x000fe20000010000 */
[----:B------:R-:W-:Y:S01]  /*1540*/  UISETP.NE.AND UP1, UPT, UR8, 0x2, UPT ;  /* 0x000000020800788c */ /* 0x000fe2000bf25270 */
[----:B------:R-:W-:Y:S02]  /*1550*/  ISETP.NE.OR P5, PT, R0, 0x2, !P5 ;  /* 0x000000020000780c */ /* 0x000fe40006fa5670 */
[----:B------:R-:W-:-:S06]  /*1560*/  LOP3.LUT R2, R72, 0x1f, RZ, 0xc0, !PT ;  /* 0x0000001f48027812 */ /* 0x000fcc00078ec0ff */
[----:B------:R-:W-:Y:S05]  /*1570*/  BRA.U UP1, `(.L_x_18) ;  /* 0x0000001901347547 */ /* 0x000fea000b800000 */
[----:B------:R-:W1:Y:S01]  /*1580*/  LDCU UR13, c[0x0][0x38c] ;  /* 0x00007180ff0d77ac */ /* 0x000e620008000800 */
[----:B------:R-:W2:Y:S01]  /*1590*/  LDC R9, c[0x0][0x370] ;  /* 0x0000dc00ff097b82 */ /* 0x000ea20000000800 */
[----:B------:R-:W-:Y:S01]  /*15a0*/  PLOP3.LUT P1, PT, PT, PT, UP2, 0x80, 0x8 ;  /* 0x000000000008781c */ /* 0x000fe20003f2f028 */
[----:B------:R-:W-:Y:S01]  /*15b0*/  HFMA2 R12, -RZ, RZ, 0, 0 ;  /* 0x00000000ff0c7431 */ /* 0x000fe200000001ff */
[----:B------:R-:W-:Y:S01]  /*15c0*/  ISETP.EQ.OR P4, PT, R2, RZ, P5 ;  /* 0x000000ff0200720c */ /* 0x000fe20002f82670 */
[----:B------:R-:W-:Y:S01]  /*15d0*/  IMAD.MOV.U32 R15, RZ, RZ, 0x1 ;  /* 0x00000001ff0f7424 */ /* 0x000fe200078e00ff */
[----:B------:R-:W-:Y:S01]  /*15e0*/  PLOP3.LUT P1, PT, P1, PT, PT, 0x8, 0x80 ;  /* 0x000000000080781c */ /* 0x000fe20000f2e170 */
[----:B------:R-:W-:Y:S01]  /*15f0*/  IMAD.MOV.U32 R14, RZ, RZ, RZ ;  /* 0x000000ffff0e7224 */ /* 0x000fe200078e00ff */
[----:B------:R-:W-:Y:S01]  /*1600*/  MOV R8, 0x1 ;  /* 0x0000000100087802 */ /* 0x000fe20000000f00 */
[----:B------:R-:W4:Y:S01]  /*1610*/  LDC R0, c[0x0][0x374] ;  /* 0x0000dd00ff007b82 */ /* 0x000f220000000800 */
[----:B------:R-:W-:Y:S01]  /*1620*/  IMAD.MOV.U32 R10, RZ, RZ, RZ ;  /* 0x000000ffff0a7224 */ /* 0x000fe200078e00ff */
[----:B------:R-:W2:Y:S01]  /*1630*/  LDCU.64 UR22, c[0x0][0x348] ;  /* 0x00006900ff1677ac */ /* 0x000ea20008000a00 */
[----:B------:R-:W-:Y:S01]  /*1640*/  UMOV UR6, URZ ;  /* 0x000000ff00067c82 */ /* 0x000fe20008000000 */
[----:B-1----:R-:W-:-:S04]  /*1650*/  UIADD3 UR5, UPT, UPT, UR13, 0x1f, URZ ;  /* 0x0000001f0d057890 */ /* 0x002fc8000fffe0ff */
[----:B------:R-:W-:-:S04]  /*1660*/  USHF.R.S32.HI UR4, URZ, 0x1f, UR5 ;  /* 0x0000001fff047899 */ /* 0x000fc80008011405 */
[----:B------:R-:W-:-:S04]  /*1670*/  ULEA.HI UR4, UR4, UR5, URZ, 0x5 ;  /* 0x0000000504047291 */ /* 0x000fc8000f8f28ff */
[----:B------:R-:W-:Y:S02]  /*1680*/  USHF.R.S32.HI UR15, URZ, 0x5, UR4 ;  /* 0x00000005ff0f7899 */ /* 0x000fe40008011404 */
[----:B------:R-:W-:Y:S02]  /*1690*/  UIADD3 UR4, UPT, UPT, UR13, -0x1, URZ ;  /* 0xffffffff0d047890 */ /* 0x000fe4000fffe0ff */
[----:B------:R-:W-:Y:S02]  /*16a0*/  UISETP.LT.U32.AND UP0, UPT, UR15, 0x11, UPT ;  /* 0x000000110f00788c */ /* 0x000fe4000bf01070 */
[----:B------:R-:W-:Y:S02]  /*16b0*/  UISETP.GE.U32.AND UP1, UPT, UR4, -0x3f, UPT ;  /* 0xffffffc10400788c */ /* 0x000fe4000bf26070 */
[----:B------:R-:W-:Y:S02]  /*16c0*/  USEL UR14, UR15, 0x11, UP0 ;  /* 0x000000110f0e7887 */ /* 0x000fe40008000000 */
[----:B------:R-:W-:-:S02]  /*16d0*/  UIADD3 UR13, UPT, UPT, UR13, 0x3e, URZ ;  /* 0x0000003e0d0d7890 */ /* 0x000fc4000fffe0ff */
[----:B------:R-:W-:Y:S02]  /*16e0*/  UIADD3 UR5, UPT, UPT, UR14, -0x1, URZ ;  /* 0xffffffff0e057890 */ /* 0x000fe4000fffe0ff */
[----:B------:R-:W-:-:S03]  /*16f0*/  UIADD3 UR7, UPT, UPT, UR15, -UR14, URZ ;  /* 0x8000000e0f077290 */ /* 0x000fc6000fffe0ff */
[----:B------:R-:W-:-:S04]  /*1700*/  @UP1 UIADD3 UR5, UPT, UPT, UR14, URZ, URZ ;  /* 0x000000ff0e051290 */ /* 0x000fc8000fffe0ff */
[----:B--2---:R-:W-:-:S12]  /*1710*/  UIADD3 UR5, UPT, UPT, UR5, 0x1, URZ ;  /* 0x0000000105057890 */ /* 0x004fd8000fffe0ff */
.L_x_36:
[----:B------:R-:W-:Y:S01]  /*1720*/  UISETP.NE.AND UP0, UPT, UR37, URZ, UPT ;  /* 0x000000ff2500728c */ /* 0x000fe2000bf05270 */
[----:B------:R-:W1:Y:S08]  /*1730*/  S2UR UR37, SR_CgaCtaId ;  /* 0x00000000002579c3 */ /* 0x000e700000008800 */
[----:B------:R-:W-:Y:S05]  /*1740*/  BRA.U UP0, `(.L_x_19) ;  /* 0x0000000100347547 */ /* 0x000fea000b800000 */
[----:B------:R-:W2:Y:S01]  /*1750*/  S2R R2, SR_CgaCtaId ;  /* 0x0000000000027919 */ /* 0x000ea20000008800 */
[----:B------:R-:W-:-:S04]  /*1760*/  MOV R3, 0x400 ;  /* 0x0000040000037802 */ /* 0x000fc80000000f00 */
[----:B--2---:R-:W-:Y:S02]  /*1770*/  LEA R3, R2, R3, 0x18 ;  /* 0x0000000302037211 */ /* 0x004fe400078ec0ff */
[----:B------:R-:W-:-:S03]  /*1780*/  SHF.L.U32 R2, R8, 0x1f, RZ ;  /* 0x0000001f08027819 */ /* 0x000fc600000006ff */
[----:B------:R-:W-:-:S04]  /*1790*/  IMAD R3, R10, 0x8, R3 ;  /* 0x000000080a037824 */ /* 0x000fc800078e0203 */
[----:B------:R-:W2:Y:S02]  /*17a0*/  SYNCS.PHASECHK.TRANS64.TRYWAIT P0, [R3+URZ+0x1d0], R2 ;  /* 0x0001d002030075a7 */ /* 0x000ea400080011ff */
[----:B--2---:R-:W-:Y:S05]  /*17b0*/  @!P0 BRA `(.L_x_20) ;  /* 0x0000006c00b88947 */ /* 0x004fea0003800000 */
.L_x_145:
[----:B------:R-:W-:Y:S01]  /*17c0*/  VIADD R10, R10, 0x1 ;  /* 0x000000010a0a7836 */ /* 0x000fe20000000000 */
[----:B------:R2:W-:Y:S04]  /*17d0*/  SYNCS.ARRIVE.TRANS64.A1T0 RZ, [R3+URZ+0x1c0], RZ ;  /* 0x0001c0ff03ff79a7 */ /* 0x0005e800081000ff */
[----:B------:R-:W-:-:S04]  /*17e0*/  ISETP.NE.AND P0, PT, R10, 0x2, PT ;  /* 0x000000020a00780c */ /* 0x000fc80003f05270 */
[----:B------:R-:W-:Y:S02]  /*17f0*/  SEL R10, R10, RZ, P0 ;  /* 0x000000ff0a0a7207 */ /* 0x000fe40000000000 */
[----:B--2---:R-:W-:-:S04]  /*1800*/  SEL R3, RZ, 0x1, P0 ;  /* 0x00000001ff037807 */ /* 0x004fc80000000000 */
[----:B------:R-:W-:-:S07]  /*1810*/  LOP3.LUT R8, R8, R3, RZ, 0x3c, !PT ;  /* 0x0000000308087212 */ /* 0x000fce00078e3cff */
.L_x_19:
[----:B------:R-:W-:Y:S01]  /*1820*/  UMOV UR4, 0x400 ;  /* 0x0000040000047882 */ /* 0x000fe20000000000 */
[----:B------:R-:W-:Y:S01]  /*1830*/  SHF.L.U32 R2, R15, 0x1f, RZ ;  /* 0x0000001f0f027819 */ /* 0x000fe200000006ff */
[----:B-1----:R-:W-:Y:S01]  /*1840*/  ULEA UR4, UR37, UR4, 0x18 ;  /* 0x0000000425047291 */ /* 0x002fe2000f8ec0ff */
[----:B------:R-:W-:Y:S01]  /*1850*/  R2UR UR35, R21 ;  /* 0x00000000152372ca */ /* 0x000fe200000e0000 */
[----:B------:R-:W-:Y:S01]  /*1860*/  UISETP.GE.U32.AND UP0, UPT, UR13, 0x3f, UPT ;  /* 0x0000003f0d00788c */ /* 0x000fe2000bf06070 */
[----:B------:R-:W-:Y:S01]  /*1870*/  R2UR UR11, R20 ;  /* 0x00000000140b72ca */ /* 0x000fe200000e0000 */
[----:B------:R-:W-:Y:S01]  /*1880*/  ULEA UR8, UR6, UR4, 0x3 ;  /* 0x0000000406087291 */ /* 0x000fe2000f8e18ff */
[----:B------:R-:W-:-:S08]  /*1890*/  UMOV UR24, URZ ;  /* 0x000000ff00187c82 */ /* 0x000fd00008000000 */
[----:B------:R1:W2:Y:S01]  /*18a0*/  SYNCS.PHASECHK.TRANS64.TRYWAIT P0, [UR8+0x88], R2 ;  /* 0x00008802ff0075a7 */ /* 0x0002a20008001108 */
[----:B------:R-:W-:Y:S02]  /*18b0*/  USHF.L.U32 UR35, UR35, 0x6, URZ ;  /* 0x0000000623237899 */ /* 0x000fe400080006ff */
[----:B------:R-:W-:Y:S01]  /*18c0*/  USHF.L.U32 UR11, UR11, 0x7, URZ ;  /* 0x000000070b0b7899 */ /* 0x000fe200080006ff */
[----:B------:R-:W-:Y:S11]  /*18d0*/  BRA.U !UP0, `(.L_x_21) ;  /* 0x0000000108a87547 */ /* 0x000ff6000b800000 */
[----:B------:R-:W-:Y:S01]  /*18e0*/  UMOV UR16, URZ ;  /* 0x000000ff00107c82 */ /* 0x000fe20008000000 */
[----:B------:R-:W-:-:S05]  /*18f0*/  UMOV UR17, UR6 ;  /* 0x0000000600117c82 */ /* 0x000fca0008000000 */
.L_x_26:
[----:B-1----:R-:W-:Y:S01]  /*1900*/  ULEA UR33, UR17, UR4, 0x3 ;  /* 0x0000000411217291 */ /* 0x002fe2000f8e18ff */
[----:B--2---:R-:W-:Y:S01]  /*1910*/  @!P5 MOV R3, 0x3000 ;  /* 0x000030000003d802 */ /* 0x004fe20000000f00 */
[----:B--2---:R-:W-:Y:S10]  /*1920*/  @P0 BRA `(.L_x_22) ;  /* 0x00000000000c0947 */ /* 0x004ff40003800000 */
[----:B------:R-:W-:-:S04]  /*1930*/  SHF.L.U32 R5, R15, 0x1f, RZ ;  /* 0x0000001f0f057819 */ /* 0x000fc800000006ff */
[----:B------:R-:W2:Y:S02]  /*1940*/  SYNCS.PHASECHK.TRANS64.TRYWAIT P0, [UR33+0x88], R5 ;  /* 0x00008805ff0075a7 */ /* 0x000ea40008001121 */
[----:B--2---:R-:W-:Y:S05]  /*1950*/  @!P0 BRA `(.L_x_23) ;  /* 0x0000006c00648947 */ /* 0x004fea0003800000 */
.L_x_22:
[----:B------:R2:W-:Y:S01]  /*1960*/  @!P5 SYNCS.ARRIVE.TRANS64 RZ, [UR33], R3 ;  /* 0x00000003ffffd9a7 */ /* 0x0005e20008000021 */
[----:B------:R-:W-:Y:S04]  /*1970*/  BSSY.RECONVERGENT B0, `(.L_x_24) ;  /* 0x0000003000007945 */ /* 0x000fe80003800200 */
[----:B------:R-:W-:Y:S05]  /*1980*/  @P4 BRA `(.L_x_25) ;  /* 0x0000000000044947 */ /* 0x000fea0003800000 */
[----:B------:R-:W-:Y:S05]  /*1990*/  BPT.TRAP 0x1 ;  /* 0x000000040000795c */ /* 0x000fea0000300000 */
.L_x_25:
[----:B------:R-:W-:Y:S05]  /*19a0*/  BSYNC.RECONVERGENT B0 ;  /* 0x0000000000007941 */ /* 0x000fea0003800200 */
.L_x_24:
[----:B------:R-:W-:Y:S02]  /*19b0*/  UIADD3 UR6, UPT, UPT, UR17, 0x1, URZ ;  /* 0x0000000111067890 */ /* 0x000fe4000fffe0ff */
[----:B------:R-:W-:Y:S02]  /*19c0*/  ULEA UR32, UR17, UR4, 0xc ;  /* 0x0000000411207291 */ /* 0x000fe4000f8e60ff */
[----:B------:R-:W-:Y:S02]  /*19d0*/  UISETP.NE.AND UP0, UPT, UR6, 0x11, UPT ;  /* 0x000000110600788c */ /* 0x000fe4000bf05270 */
[----:B------:R-:W-:Y:S02]  /*19e0*/  UIADD3 UR26, UP1, UPT, UR22, 0x80, URZ ;  /* 0x00000080161a7890 */ /* 0x000fe4000ff3e0ff */
[----:B------:R-:W-:Y:S02]  /*19f0*/  USEL UR9, URZ, 0x1, UP0 ;  /* 0x00000001ff097887 */ /* 0x000fe40008000000 */
[----:B------:R-:W-:-:S02]  /*1a00*/  USEL UR6, UR6, URZ, UP0 ;  /* 0x000000ff06067287 */ /* 0x000fc40008000000 */
[----:B------:R-:W-:Y:S02]  /*1a10*/  UIADD3 UR20, UP0, UPT, UR22, 0x180, URZ ;  /* 0x0000018016147890 */ /* 0x000fe4000ff1e0ff */
[----:B------:R-:W-:Y:S01]  /*1a20*/  ULEA UR8, UR6, UR4, 0x3 ;  /* 0x0000000406087291 */ /* 0x000fe2000f8e18ff */
[----:B------:R-:W-:Y:S01]  /*1a30*/  LOP3.LUT R15, R15, UR9, RZ, 0x3c, !PT ;  /* 0x000000090f0f7c12 */ /* 0x000fe2000f8e3cff */
[----:B------:R-:W-:Y:S02]  /*1a40*/  USHF.L.U32 UR34, UR16, 0x5, URZ ;  /* 0x0000000510227899 */ /* 0x000fe400080006ff */
[----:B------:R-:W-:Y:S01]  /*1a50*/  UIADD3.X UR27, UPT, UPT, URZ, UR23, URZ, UP1, !UPT ;  /* 0x00000017ff1b7290 */ /* 0x000fe20008ffe4ff */
[----:B-1----:R-:W-:Y:S01]  /*1a60*/  SHF.L.U32 R2, R15, 0x1f, RZ ;  /* 0x0000001f0f027819 */ /* 0x002fe200000006ff */
[----:B------:R-:W-:Y:S02]  /*1a70*/  UIADD3 UR32, UPT, UPT, UR32, 0x4600, URZ ;  /* 0x0000460020207890 */ /* 0x000fe4000fffe0ff */
[----:B------:R-:W-:Y:S01]  /*1a80*/  UIADD3.X UR21, UPT, UPT, URZ, UR23, URZ, UP0, !UPT ;  /* 0x00000017ff157290 */ /* 0x000fe200087fe4ff */
[----:B------:R1:W1:Y:S01]  /*1a90*/  SYNCS.PHASECHK.TRANS64.TRYWAIT P0, [UR8+0x88], R2 ;  /* 0x00008802ff0075a7 */ /* 0x0002620008001108 */
[----:B------:R-:W-:Y:S01]  /*1aa0*/  ULEA UR8, UR17, UR4, 0xd ;  /* 0x0000000411087291 */ /* 0x000fe2000f8e68ff */
[----:B------:R-:W-:Y:S01]  /*1ab0*/  UMOV UR18, 0x0 ;  /* 0x0000000000127882 */ /* 0x000fe20000000000 */
[----:B------:R-:W-:-:S02]  /*1ac0*/  UMOV UR19, 0x10000000 ;  /* 0x1000000000137882 */ /* 0x000fc40000000000 */
[----:B------:R-:W-:Y:S01]  /*1ad0*/  UIADD3 UR8, UPT, UPT, UR8, 0x15600, URZ ;  /* 0x0001560008087890 */ /* 0x000fe2000fffe0ff */
[----:B------:R1:W-:Y:S01]  /*1ae0*/  UTMALDG.3D [UR32], [UR26], desc[UR18] ;  /* 0x000012201a0075b4 */ /* 0x0003e20008011000 */
[----:B------:R-:W-:Y:S01]  /*1af0*/  UMOV UR12, UR36 ;  /* 0x00000024000c7c82 */ /* 0x000fe20008000000 */
[----:B------:R-:W-:Y:S01]  /*1b00*/  UMOV UR9, UR33 ;  /* 0x0000002100097c82 */ /* 0x000fe20008000000 */
[----:B------:R-:W-:Y:S01]  /*1b10*/  UMOV UR10, UR34 ;  /* 0x00000022000a7c82 */ /* 0x000fe20008000000 */
[----:B------:R-:W-:Y:S01]  /*1b20*/  UIADD3 UR16, UPT, UPT, UR16, 0x1, URZ ;  /* 0x0000000110107890 */ /* 0x000fe2000fffe0ff */
[----:B------:R-:W-:Y:S01]  /*1b30*/  UMOV UR24, UR5 ;  /* 0x0000000500187c82 */ /* 0x000fe20008000000 */
[----:B------:R-:W-:Y:S02]  /*1b40*/  UMOV UR17, UR6 ;  /* 0x0000000600117c82 */ /* 0x000fe40008000000 */
[----:B------:R1:W-:Y:S01]  /*1b50*/  UTMALDG.3D [UR8], [UR20], desc[UR18] ;  /* 0x00001208140075b4 */ /* 0x0003e20008011000 */
[----:B------:R-:W-:-:S09]  /*1b60*/  UISETP.NE.AND UP0, UPT, UR16, UR5, UPT ;  /* 0x000000051000728c */ /* 0x000fd2000bf05270 */
[----:B------:R-:W-:Y:S05]  /*1b70*/  BRA.U UP0, `(.L_x_26) ;  /* 0xfffffffd00607547 */ /* 0x000fea000b83ffff */
.L_x_21:
[----:B-1----:R-:W-:Y:S01]  /*1b80*/  ULEA UR8, UR6, UR4, 0x3 ;  /* 0x0000000406087291 */ /* 0x002fe2000f8e18ff */
[----:B------:R-:W-:Y:S01]  /*1b90*/  SHF.L.U32 R2, R15, 0x1f, RZ ;  /* 0x0000001f0f027819 */ /* 0x000fe200000006ff */
[----:B------:R-:W-:Y:S01]  /*1ba0*/  @!P1 SYNCS.ARRIVE.TRANS64.A1T0 RZ, [UR4+0x158], RZ ;  /* 0x000158ffffff99a7 */ /* 0x000fe20008100004 */
[----:B------:R-:W-:-:S06]  /*1bb0*/  UISETP.GT.AND UP0, UPT, UR15, UR14, UPT ;  /* 0x0000000e0f00728c */ /* 0x000fcc000bf04270 */
[----:B--2---:R1:W2:Y:S03]  /*1bc0*/  SYNCS.PHASECHK.TRANS64.TRYWAIT P0, [UR8+0x88], R2 ;  /* 0x00008802ff0075a7 */ /* 0x0042a60008001108 */
[----:B------:R-:W-:Y:S05]  /*1bd0*/  BRA.U !UP0, `(.L_x_27) ;  /* 0x0000000108ac7547 */ /* 0x000fea000b800000 */
[----:B------:R-:W-:Y:S01]  /*1be0*/  UIADD3 UR21, UPT, UPT, UR7, UR24, URZ ;  /* 0x0000001807157290 */ /* 0x000fe2000fffe0ff */
[----:B------:R-:W-:-:S11]  /*1bf0*/  UMOV UR25, UR6 ;  /* 0x0000000600197c82 */ /* 0x000fd60008000000 */
.L_x_32:
[----:B-1----:R-:W-:Y:S01]  /*1c00*/  ULEA UR17, UR25, UR4, 0x3 ;  /* 0x0000000419117291 */ /* 0x002fe2000f8e18ff */
[----:B--2---:R-:W-:Y:S01]  /*1c10*/  @!P5 MOV R3, 0x3000 ;  /* 0x000030000003d802 */ /* 0x004fe20000000f00 */
[----:B--2---:R-:W-:Y:S10]  /*1c20*/  @P0 BRA `(.L_x_28) ;  /* 0x00000000000c0947 */ /* 0x004ff40003800000 */
[----:B------:R-:W-:-:S04]  /*1c30*/  SHF.L.U32 R5, R15, 0x1f, RZ ;  /* 0x0000001f0f057819 */ /* 0x000fc800000006ff */
[----:B------:R-:W2:Y:S02]  /*1c40*/  SYNCS.PHASECHK.TRANS64.TRYWAIT P0, [UR17+0x88], R5 ;  /* 0x00008805ff0075a7 */ /* 0x000ea40008001111 */
[----:B--2---:R-:W-:Y:S05]  /*1c50*/  @!P0 BRA `(.L_x_29) ;  /* 0x0000006800bc8947 */ /* 0x004fea0003800000 */
.L_x_28:
[----:B------:R2:W-:Y:S01]  /*1c60*/  @!P5 SYNCS.ARRIVE.TRANS64 RZ, [UR17], R3 ;  /* 0x00000003ffffd9a7 */ /* 0x0005e20008000011 */
[----:B------:R-:W-:Y:S04]  /*1c70*/  BSSY.RECONVERGENT B0, `(.L_x_30) ;  /* 0x0000003000007945 */ /* 0x000fe80003800200 */
[----:B------:R-:W-:Y:S05]  /*1c80*/  @P4 BRA `(.L_x_31) ;  /* 0x0000000000044947 */ /* 0x000fea0003800000 */
[----:B------:R-:W-:Y:S05]  /*1c90*/  BPT.TRAP 0x1 ;  /* 0x000000040000795c */ /* 0x000fea0000300000 */
.L_x_31:
[----:B------:R-:W-:Y:S05]  /*1ca0*/  BSYNC.RECONVERGENT B0 ;  /* 0x0000000000007941 */ /* 0x000fea0003800200 */
.L_x_30:
        /* <DEDUP_REMOVED lines=10> */
[----:B------:R-:W-:Y:S01]  /*1d50*/  UIADD3 UR16, UPT, UPT, UR16, 0x4600, URZ ;  /* 0x0000460010107890 */ /* 0x000fe2000fffe0ff */
[----:B-1----:R-:W-:Y:S01]  /*1d60*/  SHF.L.U32 R2, R15, 0x1f, RZ ;  /* 0x0000001f0f027819 */ /* 0x002fe200000006ff */
[----:B------:R-:W-:Y:S02]  /*1d70*/  UIADD3.X UR31, UPT, UPT, URZ, UR23, URZ, UP1, !UPT ;  /* 0x00000017ff1f7290 */ /* 0x000fe40008ffe4ff */
[----:B------:R-:W-:Y:S01]  /*1d80*/  UIADD3.X UR29, UPT, UPT, URZ, UR23, URZ, UP0, !UPT ;  /* 0x00000017ff1d7290 */ /* 0x000fe200087fe4ff */
[----:B------:R1:W1:Y:S01]  /*1d90*/  SYNCS.PHASECHK.TRANS64.TRYWAIT P0, [UR8+0x88], R2 ;  /* 0x00008802ff0075a7 */ /* 0x0002620008001108 */
[----:B------:R-:W-:Y:S01]  /*1da0*/  ULEA UR8, UR25, UR4, 0xd ;  /* 0x0000000419087291 */ /* 0x000fe2000f8e68ff */
[----:B------:R-:W-:Y:S01]  /*1db0*/  UMOV UR26, 0x0 ;  /* 0x00000000001a7882 */ /* 0x000fe20000000000 */
[----:B------:R-:W-:-:S02]  /*1dc0*/  UMOV UR27, 0x10000000 ;  /* 0x10000000001b7882 */ /* 0x000fc40000000000 */
[----:B------:R-:W-:Y:S01]  /*1dd0*/  UIADD3 UR8, UPT, UPT, UR8, 0x15600, URZ ;  /* 0x0001560008087890 */ /* 0x000fe2000fffe0ff */
[----:B------:R-:W-:Y:S01]  /*1de0*/  UMOV UR19, UR35 ;  /* 0x0000002300137c82 */ /* 0x000fe20008000000 */
[----:B------:R-:W-:Y:S01]  /*1df0*/  UMOV UR20, UR36 ;  /* 0x0000002400147c82 */ /* 0x000fe20008000000 */
[----:B------:R-:W-:Y:S01]  /*1e00*/  UMOV UR12, UR36 ;  /* 0x00000024000c7c82 */ /* 0x000fe20008000000 */
[----:B------:R-:W-:Y:S01]  /*1e10*/  UMOV UR9, UR17 ;  /* 0x0000001100097c82 */ /* 0x000fe20008000000 */
[----:B------:R-:W-:Y:S01]  /*1e20*/  UMOV UR10, UR18 ;  /* 0x00000012000a7c82 */ /* 0x000fe20008000000 */
[----:B------:R1:W-:Y:S01]  /*1e30*/  UTMALDG.3D [UR16], [UR30], desc[UR26] ;  /* 0x00001a101e0075b4 */ /* 0x0003e20008011000 */
[----:B------:R-:W-:Y:S01]  /*1e40*/  UIADD3 UR24, UPT, UPT, UR24, 0x1, URZ ;  /* 0x0000000118187890 */ /* 0x000fe2000fffe0ff */
[----:B------:R-:W-:-:S03]  /*1e50*/  UMOV UR25, UR6 ;  /* 0x0000000600197c82 */ /* 0x000fc60008000000 */
[----:B------:R-:W-:Y:S01]  /*1e60*/  UISETP.NE.AND UP0, UPT, UR24, UR21, UPT ;  /* 0x000000151800728c */ /* 0x000fe2000bf05270 */
[----:B------:R1:W-:Y:S08]  /*1e70*/  UTMALDG.3D [UR8], [UR28], desc[UR26] ;  /* 0x00001a081c0075b4 */ /* 0x0003f00008011000 */
[----:B------:R-:W-:Y:S05]  /*1e80*/  BRA.U UP0, `(.L_x_32) ;  /* 0xfffffffd005c7547 */ /* 0x000fea000b83ffff */
.L_x_27:
[----:B-1----:R-:W-:Y:S01]  /*1e90*/  LEA R2, R14, UR4, 0x3 ;  /* 0x000000040e027c11 */ /* 0x002fe2000f8e18ff */
[----:B------:R-:W-:Y:S01]  /*1ea0*/  NOP ;  /* 0x0000000000007918 */ /* 0x000fe20000000000 */
[----:B--2---:R-:W-:Y:S02]  /*1eb0*/  SHF.L.U32 R3, R12, 0x1f, RZ ;  /* 0x0000001f0c037819 */ /* 0x004fe400000006ff */
[----:B------:R-:W-:Y:S02]  /*1ec0*/  LEA R4, R14, UR4, 0x4 ;  /* 0x000000040e047c11 */ /* 0x000fe4000f8e20ff */
[----:B------:R-:W1:Y:S02]  /*1ed0*/  SYNCS.PHASECHK.TRANS64.TRYWAIT P0, [R2+URZ+0x160], R3 ;  /* 0x00016003020075a7 */ /* 0x000e6400080011ff */
[----:B-1----:R-:W-:Y:S05]  /*1ee0*/  @!P0 BRA `(.L_x_33) ;  /* 0x0000006800308947 */ /* 0x002fea0003800000 */
.L_x_148:
[----:B------:R-:W2:Y:S01]  /*1ef0*/  LDS.128 R4, [R4+0x1f0] ;  /* 0x0001f00004047984 */ /* 0x000ea20000000c00 */
[----:B---3--:R-:W-:Y:S01]  /*1f00*/  ISETP.GE.AND P0, PT, R26, 0x1, PT ;  /* 0x000000011a00780c */ /* 0x008fe20003f06270 */
[----:B-1----:R-:W-:Y:S01]  /*1f10*/  VIADD R2, R2, 0x170 ;  /* 0x0000017002027836 */ /* 0x002fe20000000000 */
[----:B------:R-:W-:Y:S01]  /*1f20*/  @!PT LDS RZ, [RZ] ;  /* 0x00000000fffff984 */ /* 0x000fe20000000800 */
[----:B------:R-:W-:Y:S01]  /*1f30*/  @!PT LDS RZ, [RZ] ;  /* 0x00000000fffff984 */ /* 0x000fe20000000800 */
[----:B------:R-:W-:Y:S01]  /*1f40*/  @!PT LDS RZ, [RZ] ;  /* 0x00000000fffff984 */ /* 0x000fe20000000800 */
[----:B------:R-:W-:Y:S01]  /*1f50*/  @!PT LDS RZ, [RZ] ;  /* 0x00000000fffff984 */ /* 0x000fe20000000800 */
[----:B------:R1:W-:Y:S06]  /*1f60*/  MEMBAR.ALL.CTA ;  /* 0x0000000000007992 */ /* 0x0003ec0000008000 */
[----:B-1----:R-:W1:Y:S01]  /*1f70*/  FENCE.VIEW.ASYNC.S ;  /* 0x00000000000073c6 */ /* 0x002e620000000000 */
[----:B------:R-:W-:-:S04]  /*1f80*/  PRMT R2, RZ, 0x654, R2 ;  /* 0x00000654ff027816 */ /* 0x000fc80000000002 */
[----:B-1----:R1:W-:Y:S01]  /*1f90*/  SYNCS.ARRIVE.TRANS64.RED.A1T0 RZ, [R2+URZ], RZ ;  /* 0x000000ff02ff79a7 */ /* 0x0023e200081004ff */
[----:B--2---:R-:W-:-:S13]  /*1fa0*/  LOP3.LUT P2, RZ, R6, 0x1, RZ, 0xc0, !PT ;  /* 0x0000000106ff7812 */ /* 0x004fda000784c0ff */
[----:B------:R-:W-:Y:S01]  /*1fb0*/  @P2 SHF.R.U32.HI R3, RZ, 0x10, R5 ;  /* 0x00000010ff032819 */ /* 0x000fe20000011605 */
[----:B------:R-:W-:Y:S01]  /*1fc0*/  VOTEU.ANY UP0, P2 ;  /* 0x0000000000ff7886 */ /* 0x000fe20001000100 */
[----:B------:R-:W-:Y:S02]  /*1fd0*/  @P2 MOV R13, R4 ;  /* 0x00000004000d2202 */ /* 0x000fe40000000f00 */
[----:B------:R-:W-:Y:S02]  /*1fe0*/  @P2 R2UR.BROADCAST UR8, R3 ;  /* 0x00000000030822ca */ /* 0x000fe400008e0000 */
[----:B------:R-:W-:-:S11]  /*1ff0*/  @P2 LOP3.LUT R11, R5, 0xffff, RZ, 0xc0, !PT ;  /* 0x0000ffff050b2812 */ /* 0x000fd600078ec0ff */
[----:B------:R-:W-:Y:S01]  /*2000*/  @UP0 UMOV UR36, UR8 ;  /* 0x0000000800240c82 */ /* 0x000fe20008000000 */
[----:B-1----:R-:W-:Y:S05]  /*2010*/  @!P0 BRA `(.L_x_34) ;  /* 0x0000000000b88947 */ /* 0x002fea0003800000 */
[----:B------:R-:W4:Y:S01]  /*2020*/  LDC.64 R4, c[0x0][0xb18] ;  /* 0x0002c600ff047b82 */ /* 0x000f220000000a00 */
[----:B------:R-:W-:-:S07]  /*2030*/  ISETP.NE.AND P3, PT, R26, 0x1, PT ;  /* 0x000000011a00780c */ /* 0x000fce0003f65270 */
[----:B------:R-:W1:Y:S08]  /*2040*/  LDC.64 R6, c[0x0][0xb10] ;  /* 0x0002c400ff067b82 */ /* 0x000e700000000a00 */
[----:B------:R-:W2:Y:S08]  /*2050*/  LDC R16, c[0x0][0xb20] ;  /* 0x0002c800ff107b82 */ /* 0x000eb00000000800 */
[----:B------:R-:W3:Y:S01]  /*2060*/  LDC R18, c[0x0][0xb0c] ;  /* 0x0002c300ff127b82 */ /* 0x000ee20000000800 */
[----:B----4-:R-:W-:Y:S01]  /*2070*/  IMAD.HI.U32 R17, R0, R5, RZ ;  /* 0x0000000500117227 */ /* 0x010fe200078e00ff */
[----:B------:R-:W-:-:S03]  /*2080*/  ISETP.NE.AND P0, PT, R4, 0x1, PT ;  /* 0x000000010400780c */ /* 0x000fc60003f05270 */
[----:B------:R-:W-:-:S03]  /*2090*/  IMAD.HI.U32 R5, R11, R5, RZ ;  /* 0x000000050b057227 */ /* 0x000fc600078e00ff */
[----:B------:R-:W4:Y:S01]  /*20a0*/  LDC.64 R2, c[0x0][0xb28] ;  /* 0x0002ca00ff027b82 */ /* 0x000f220000000a00 */
[----:B-1----:R-:W-:-:S04]  /*20b0*/  IMAD.HI.U32 R20, R9, R6, RZ ;  /* 0x0000000609147227 */ /* 0x002fc800078e00ff */
[----:B------:R-:W-:Y:S01]  /*20c0*/  IMAD.HI.U32 R22, R13, R6, RZ ;  /* 0x000000060d167227 */ /* 0x000fe200078e00ff */
[----:B------:R-:W-:Y:S02]  /*20d0*/  SHF.R.U32.HI R20, RZ, R7, R20 ;  /* 0x00000007ff147219 */ /* 0x000fe40000011614 */
[-C--:B--2---:R-:W-:Y:S02]  /*20e0*/  SHF.R.U32.HI R17, RZ, R16.reuse, R17 ;  /* 0x00000010ff117219 */ /* 0x084fe40000011611 */
[----:B------:R-:W-:Y:S02]  /*20f0*/  SHF.R.U32.HI R16, RZ, R16, R5 ;  /* 0x00000010ff107219 */ /* 0x000fe40000011605 */
[----:B------:R-:W-:Y:S02]  /*2100*/  SEL R17, R0, R17, !P0 ;  /* 0x0000001100117207 */ /* 0x000fe40004000000 */
[----:B------:R-:W-:Y:S02]  /*2110*/  SHF.R.U32.HI R22, RZ, R7, R22 ;  /* 0x00000007ff167219 */ /* 0x000fe40000011616 */
[----:B---3--:R-:W-:-:S02]  /*2120*/  ISETP.NE.AND P1, PT, R18, 0x1, PT ;  /* 0x000000011200780c */ /* 0x008fc40003f25270 */
[----:B------:R-:W-:Y:S02]  /*2130*/  SEL R5, R11, R16, !P0 ;  /* 0x000000100b057207 */ /* 0x000fe40004000000 */
[----:B------:R-:W-:Y:S02]  /*2140*/  SEL R19, R9, R20, !P1 ;  /* 0x0000001409137207 */ /* 0x000fe40004800000 */
[----:B------:R-:W-:Y:S01]  /*2150*/  SEL R7, R13, R22, !P1 ;  /* 0x000000160d077207 */ /* 0x000fe20004800000 */
[----:B----4-:R-:W-:-:S04]  /*2160*/  IMAD.HI.U32 R20, R17, R2, RZ ;  /* 0x0000000211147227 */ /* 0x010fc800078e00ff */
[----:B------:R-:W-:Y:S01]  /*2170*/  IMAD.HI.U32 R6, R19, R2, RZ ;  /* 0x0000000213067227 */ /* 0x000fe200078e00ff */
[----:B------:R-:W-:-:S04]  /*2180*/  @P3 SHF.R.U32.HI R17, RZ, R3, R20 ;  /* 0x00000003ff113219 */ /* 0x000fc80000011614 */
        /* <DEDUP_REMOVED lines=8> */
[----:B------:R-:W-:-:S04]  /*2210*/  @!P0 IMAD.HI.U32 R16, R7, R2, RZ ;  /* 0x0000000207108227 */ /* 0x000fc800078e00ff */
[----:B------:R-:W-:Y:S01]  /*2220*/  IMAD.MOV R2, RZ, RZ, -R6 ;  /* 0x000000ffff027224 */ /* 0x000fe200078e0a06 */
[----:B------:R-:W-:-:S03]  /*2230*/  @!P0 SHF.R.U32.HI R16, RZ, R3, R16 ;  /* 0x00000003ff108219 */ /* 0x000fc60000011610 */
[----:B------:R-:W-:Y:S01]  /*2240*/  IMAD R2, R26, R2, R5 ;  /* 0x000000021a027224 */ /* 0x000fe200078e0205 */
[----:B------:R-:W-:Y:S02]  /*2250*/  @!P0 SEL R3, R7, R16, !P3 ;  /* 0x0000001007038207 */ /* 0x000fe40005800000 */
[----:B------:R-:W-:-:S03]  /*2260*/  IADD3 R16, PT, PT, -R5, RZ, RZ ;  /* 0x000000ff05107210 */ /* 0x000fc60007ffe1ff */
[--C-:B------:R-:W-:Y:S02]  /*2270*/  @!P0 IMAD.IADD R6, R6, 0x1, -R3.reuse ;  /* 0x0000000106068824 */ /* 0x100fe400078e0a03 */
[----:B------:R-:W-:Y:S01]  /*2280*/  @!P0 IMAD R3, R2, R19, R3 ;  /* 0x0000001302038224 */ /* 0x000fe200078e0203 */
[----:B------:R-:W-:Y:S01]  /*2290*/  IADD3 R2, PT, PT, -R7, RZ, RZ ;  /* 0x000000ff07027210 */ /* 0x000fe20007ffe1ff */
[----:B------:R-:W-:Y:S02]  /*22a0*/  @!P0 IMAD R5, R26, R6, R7 ;  /* 0x000000061a058224 */ /* 0x000fe400078e0207 */
[----:B------:R-:W-:Y:S02]  /*22b0*/  IMAD R11, R4, R16, R11 ;  /* 0x00000010040b7224 */ /* 0x000fe400078e020b */
[----:B------:R-:W-:Y:S02]  /*22c0*/  @!P0 IMAD.MOV.U32 R7, RZ, RZ, R3 ;  /* 0x000000ffff078224 */ /* 0x000fe400078e0003 */
[----:B------:R-:W-:-:S02]  /*22d0*/  IMAD R2, R18, R2, R13 ;  /* 0x0000000212027224 */ /* 0x000fc400078e020d */
[----:B------:R-:W-:Y:S02]  /*22e0*/  IMAD R11, R5, R4, R11 ;  /* 0x00000004050b7224 */ /* 0x000fe400078e020b */
[----:B------:R-:W-:Y:S02]  /*22f0*/  IMAD R13, R7, R18, R2 ;  /* 0x00000012070d7224 */ /* 0x000fe400078e0202 */
.L_x_34:
[----:B------:R-:W1:Y:S02]  /*2300*/  LDCU UR8, c[0x0][0xb30] ;  /* 0x00016600ff0877ac */ /* 0x000e640008000800 */
[----:B-1----:R-:W-:-:S09]  /*2310*/  UISETP.NE.AND UP0, UPT, UR8, 0x1, UPT ;  /* 0x000000010800788c */ /* 0x002fd2000bf05270 */
[----:B------:R-:W-:Y:S05]  /*2320*/  BRA.U UP0, `(.L_x_35) ;  /* 0x0000000100407547 */ /* 0x000fea000b800000 */
[----:B------:R-:W1:Y:S08]  /*2330*/  LDC.64 R4, c[0x0][0xb10] ;  /* 0x0002c400ff047b82 */ /* 0x000e700000000a00 */
[----:B------:R-:W2:Y:S08]  /*2340*/  LDC.64 R2, c[0x0][0xb18] ;  /* 0x0002c600ff027b82 */ /* 0x000eb00000000a00 */
[----:B------:R-:W3:Y:S08]  /*2350*/  LDC R6, c[0x0][0xb20] ;  /* 0x0002c800ff067b82 */ /* 0x000ef00000000800 */
[----:B------:R-:W4:Y:S01]  /*2360*/  LDC R16, c[0x0][0xb0c] ;  /* 0x0002c300ff107b82 */ /* 0x000f220000000800 */
[----:B-1----:R-:W-:-:S05]  /*2370*/  IMAD.HI.U32 R4, R13, R4, RZ ;  /* 0x000000040d047227 */ /* 0x002fca00078e00ff */
[----:B------:R-:W-:Y:S01]  /*2380*/  SHF.R.U32.HI R4, RZ, R5, R4 ;  /* 0x00000005ff047219 */ /* 0x000fe20000011604 */
[----:B--2---:R-:W-:Y:S01]  /*2390*/  IMAD.HI.U32 R3, R11, R3, RZ ;  /* 0x000000030b037227 */ /* 0x004fe200078e00ff */
[----:B------:R-:W-:-:S04]  /*23a0*/  ISETP.NE.AND P0, PT, R2, 0x1, PT ;  /* 0x000000010200780c */ /* 0x000fc80003f05270 */
[----:B---3--:R-:W-:-:S04]  /*23b0*/  SHF.R.U32.HI R6, RZ, R6, R3 ;  /* 0x00000006ff067219 */ /* 0x008fc80000011603 */
[----:B------:R-:W-:Y:S02]  /*23c0*/  SEL R3, R11, R6, !P0 ;  /* 0x000000060b037207 */ /* 0x000fe40004000000 */
[----:B----4-:R-:W-:-:S04]  /*23d0*/  ISETP.NE.AND P1, PT, R16, 0x1, PT ;  /* 0x000000011000780c */ /* 0x010fc80003f25270 */
[----:B------:R-:W-:-:S05]  /*23e0*/  SEL R4, R13, R4, !P1 ;  /* 0x000000040d047207 */ /* 0x000fca0004800000 */
[----:B------:R-:W-:Y:S02]  /*23f0*/  IMAD.IADD R5, R3, 0x1, -R4 ;  /* 0x0000000103057824 */ /* 0x000fe400078e0a04 */
[----:B------:R-:W-:Y:S02]  /*2400*/  IMAD.IADD R3, R4, 0x1, -R3 ;  /* 0x0000000104037824 */ /* 0x000fe400078e0a03 */
[----:B------:R-:W-:Y:S02]  /*2410*/  IMAD R13, R5, R16, R13 ;  /* 0x00000010050d7224 */ /* 0x000fe400078e020d */
[----:B------:R-:W-:-:S07]  /*2420*/  IMAD R11, R3, R2, R11 ;  /* 0x00000002030b7224 */ /* 0x000fce00078e020b */
.L_x_35:
[----:B------:R-:W-:Y:S01]  /*2430*/  VIADD R14, R14, 0x1 ;  /* 0x000000010e0e7836 */ /* 0x000fe20000000000 */
[----:B------:R-:W-:Y:S01]  /*2440*/  PLOP3.LUT P1, PT, PT, PT, PT, 0x80, 0x8 ;  /* 0x000000000008781c */ /* 0x000fe20003f2f070 */
[----:B------:R-:W-:Y:S02]  /*2450*/  IMAD.IADD R21, R13, 0x1, R60 ;  /* 0x000000010d157824 */ /* 0x000fe400078e023c */
[----:B------:R-:W-:Y:S01]  /*2460*/  IMAD.IADD R20, R11, 0x1, R58 ;  /* 0x000000010b147824 */ /* 0x000fe200078e023a */
[----:B------:R-:W-:-:S04]  /*2470*/  ISETP.NE.AND P0, PT, R14, 0x2, PT ;  /* 0x000000020e00780c */ /* 0x000fc80003f05270 */
[----:B------:R-:W-:Y:S02]  /*2480*/  SEL R3, RZ, 0x1, P0 ;  /* 0x00000001ff037807 */ /* 0x000fe40000000000 */
[----:B------:R-:W-:Y:S02]  /*2490*/  SEL R14, R14, RZ, P0 ;  /* 0x000000ff0e0e7207 */ /* 0x000fe40000000000 */
[----:B------:R-:W-:Y:S01]  /*24a0*/  LOP3.LUT R12, R12, R3, RZ, 0x3c, !PT ;  /* 0x000000030c0c7212 */ /* 0x000fe200078e3cff */
[----:B------:R-:W-:Y:S06]  /*24b0*/  @P2 BRA `(.L_x_36) ;  /* 0xfffffff000982947 */ /* 0x000fec000383ffff */
[----:B------:R-:W-:Y:S01]  /*24c0*/  UIADD3 UR4, UPT, UPT, UR4, 0x88, URZ ;  /* 0x0000008804047890 */ /* 0x000fe2000fffe0ff */
[----:B------:R-:W-:-:S03]  /*24d0*/  SHF.L.U32 R3, R15, 0x1f, RZ ;  /* 0x0000001f0f037819 */ /* 0x000fc600000006ff */
[----:B------:R-:W-:-:S09]  /*24e0*/  ULEA UR5, UR6, UR4, 0x3 ;  /* 0x0000000406057291 */ /* 0x000fd2000f8e18ff */
[----:B------:R-:W1:Y:S02]  /*24f0*/  SYNCS.PHASECHK.TRANS64.TRYWAIT P0, [UR5], R3 ;  /* 0x00000003ff0075a7 */ /* 0x000e640008001105 */
[----:B-1----:R-:W-:Y:S05]  /*2500*/  @!P0 BRA `(.L_x_37) ;  /* 0x0000006000bc8947 */ /* 0x002fea0003800000 */
.L_x_150:
[----:B------:R-:W-:-:S04]  /*2510*/  UIADD3 UR6, UPT, UPT, UR6, 0x1, URZ ;  /* 0x0000000106067890 */ /* 0x000fc8000fffe0ff */
[----:B------:R-:W-:-:S04]  /*2520*/  UISETP.NE.AND UP0, UPT, UR6, 0x11, UPT ;  /* 0x000000110600788c */ /* 0x000fc8000bf05270 */
[----:B------:R-:W-:Y:S02]  /*2530*/  USEL UR7, URZ, 0x1, UP0 ;  /* 0x00000001ff077887 */ /* 0x000fe40008000000 */
[----:B------:R-:W-:-:S04]  /*2540*/  USEL UR6, UR6, URZ, UP0 ;  /* 0x000000ff06067287 */ /* 0x000fc80008000000 */
[----:B------:R-:W-:Y:S01]  /*2550*/  ULEA UR5, UR6, UR4, 0x3 ;  /* 0x0000000406057291 */ /* 0x000fe2000f8e18ff */
[----:B------:R-:W-:-:S04]  /*2560*/  LOP3.LUT R2, R15, UR7, RZ, 0x3c, !PT ;  /* 0x000000070f027c12 */ /* 0x000fc8000f8e3cff */
[----:B-1----:R-:W-:-:S04]  /*2570*/  SHF.L.U32 R3, R2, 0x1f, RZ ;  /* 0x0000001f02037819 */ /* 0x002fc800000006ff */
[----:B------:R-:W1:Y:S02]  /*2580*/  SYNCS.PHASECHK.TRANS64.TRYWAIT P0, [UR5], R3 ;  /* 0x00000003ff0075a7 */ /* 0x000e640008001105 */
[----:B-1----:R-:W-:Y:S05]  /*2590*/  @!P0 BRA `(.L_x_38) ;  /* 0x0000006000b08947 */ /* 0x002fea0003800000 */
.L_x_152:
        /* <DEDUP_REMOVED lines=9> */
.L_x_154:
        /* <DEDUP_REMOVED lines=9> */
.L_x_156:
        /* <DEDUP_REMOVED lines=9> */
.L_x_158:
        /* <DEDUP_REMOVED lines=9> */
.L_x_160:
        /* <DEDUP_REMOVED lines=9> */
.L_x_162:
        /* <DEDUP_REMOVED lines=9> */
.L_x_164:
        /* <DEDUP_REMOVED lines=9> */
.L_x_166:
        /* <DEDUP_REMOVED lines=9> */
.L_x_168:
        /* <DEDUP_REMOVED lines=9> */
.L_x_170:
        /* <DEDUP_REMOVED lines=9> */
.L_x_172:
        /* <DEDUP_REMOVED lines=9> */
.L_x_174:
        /* <DEDUP_REMOVED lines=9> */
.L_x_176:
        /* <DEDUP_REMOVED lines=9> */
.L_x_178:
        /* <DEDUP_REMOVED lines=9> */
.L_x_180:
[----:B------:R-:W-:-:S04]  /*2d80*/  UIADD3 UR6, UPT, UPT, UR6, 0x1, URZ ;  /* 0x0000000106067890 */ /* 0x000fc8000fffe0ff */
[----:B------:R-:W-:-:S04]  /*2d90*/  UISETP.NE.AND UP0, UPT, UR6, 0x11, UPT ;  /* 0x000000110600788c */ /* 0x000fc8000bf05270 */
[----:B------:R-:W-:Y:S02]  /*2da0*/  USEL UR5, URZ, 0x1, UP0 ;  /* 0x00000001ff057887 */ /* 0x000fe40008000000 */
[----:B------:R-:W-:-:S04]  /*2db0*/  USEL UR6, UR6, URZ, UP0 ;  /* 0x000000ff06067287 */ /* 0x000fc80008000000 */
[----:B------:R-:W-:Y:S01]  /*2dc0*/  ULEA UR6, UR6, UR4, 0x3 ;  /* 0x0000000406067291 */ /* 0x000fe2000f8e18ff */
[----:B-1----:R-:W-:-:S04]  /*2dd0*/  LOP3.LUT R3, R2, UR5, RZ, 0x3c, !PT ;  /* 0x0000000502037c12 */ /* 0x002fc8000f8e3cff */
[----:B------:R-:W-:Y:S01]  /*2de0*/  SHF.L.U32 R3, R3, 0x1f, RZ ;  /* 0x0000001f03037819 */ /* 0x000fe200000006ff */
[----:B----4-:R-:W-:-:S07]  /*2df0*/  IMAD.U32 R0, RZ, RZ, UR6 ;  /* 0x00000006ff007e24 */ /* 0x010fce000f8e00ff */
.L_x_53:
[----:B-1----:R1:W2:Y:S02]  /*2e00*/  SYNCS.PHASECHK.TRANS64.TRYWAIT P0, [R0+URZ], R3 ;  /* 0x00000003000075a7 */ /* 0x0022a400080011ff */
[----:B--2---:R-:W-:Y:S05]  /*2e10*/  @!P0 NANOSLEEP.SYNCS 0x989680 ;  /* 0x009896800000895d */ /* 0x004fea0003900000 */
[----:B------:R-:W2:Y:S02]  /*2e20*/  @!P0 SYNCS.PHASECHK.TRANS64 P0, [R0+URZ], R3 ;  /* 0x00000003000085a7 */ /* 0x000ea400080010ff */
[----:B--2---:R-:W-:Y:S05]  /*2e30*/  @P0 EXIT ;  /* 0x000000000000094d */ /* 0x004fea0003800000 */
[----:B------:R-:W-:Y:S05]  /*2e40*/  BRA `(.L_x_53) ;  /* 0xfffffffc00ec7947 */ /* 0x000fea000383ffff */
.L_x_18:
[----:B------:R-:W-:-:S04]  /*2e50*/  UISETP.NE.AND UP1, UPT, UR37, URZ, UPT ;  /* 0x000000ff2500728c */ /* 0x000fc8000bf25270 */
[----:B------:R-:W-:-:S09]  /*2e60*/  UISETP.NE.OR UP1, UPT, UR8, 0x1, UP1 ;  /* 0x000000010800788c */ /* 0x000fd20008f25670 */
[----:B------:R-:W-:Y:S05]  /*2e70*/  BRA.U UP1, `(.L_x_54) ;  /* 0x0000000501487547 */ /* 0x000fea000b800000 */
[----:B------:R-:W-:Y:S01]  /*2e80*/  ISETP.NE.AND P2, PT, R2, RZ, PT ;  /* 0x000000ff0200720c */ /* 0x000fe20003f45270 */
[----:B------:R-:W-:Y:S01]  /*2e90*/  IMAD.MOV.U32 R12, RZ, RZ, 0x1 ;  /* 0x00000001ff0c7424 */ /* 0x000fe200078e00ff */
[----:B------:R-:W-:Y:S02]  /*2ea0*/  CS2R R10, SRZ ;  /* 0x00000000000a7805 */ /* 0x000fe4000001ff00 */
[----:B------:R-:W-:Y:S01]  /*2eb0*/  CS2R R8, SRZ ;  /* 0x0000000000087805 */ /* 0x000fe2000001ff00 */
[----:B------:R-:W-:Y:S01]  /*2ec0*/  UMOV UR4, 0x400 ;  /* 0x0000040000047882 */ /* 0x000fe20000000000 */
[----:B------:R-:W-:Y:S01]  /*2ed0*/  UMOV UR6, URZ ;  /* 0x000000ff00067c82 */ /* 0x000fe20008000000 */
[----:B------:R-:W-:-:S12]  /*2ee0*/  ULEA UR37, UR37, UR4, 0x18 ;  /* 0x0000000425257291 */ /* 0x000fd8000f8ec0ff */
.L_x_58:
[----:B------:R-:W-:Y:S02]  /*2ef0*/  LEA R0, R8, UR37, 0x3 ;  /* 0x0000002508007c11 */ /* 0x000fe4000f8e18ff */
[----:B------:R-:W-:-:S03]  /*2f00*/  SHF.L.U32 R5, R9, 0x1f, RZ ;  /* 0x0000001f09057819 */ /* 0x000fc600000006ff */
[----:B------:R-:W-:Y:S01]  /*2f10*/  VIADD R4, R0, 0x1d0 ;  /* 0x000001d000047836 */ /* 0x000fe20000000000 */
[----:B------:R-:W1:Y:S02]  /*2f20*/  SYNCS.PHASECHK.TRANS64.TRYWAIT P0, [R0+URZ+0x1c0], R5 ;  /* 0x0001c005000075a7 */ /* 0x000e6400080011ff */
[----:B-1----:R-:W-:Y:S05]  /*2f30*/  @!P0 BRA `(.L_x_55) ;  /* 0x0000005c00b08947 */ /* 0x002fea0003800000 */
.L_x_181:
[----:B------:R-:W-:Y:S01]  /*2f40*/  ULEA UR5, UR6, UR37, 0x3 ;  /* 0x0000002506057291 */ /* 0x000fe2000f8e18ff */
[----:B------:R-:W-:Y:S02]  /*2f50*/  PRMT R4, RZ, 0x654, R4 ;  /* 0x00000654ff047816 */ /* 0x000fe40000000004 */
[----:B-1----:R-:W-:Y:S01]  /*2f60*/  SHF.L.U32 R5, R12, 0x1f, RZ ;  /* 0x0000001f0c057819 */ /* 0x002fe200000006ff */
[----:B------:R-:W-:Y:S01]  /*2f70*/  UIADD3 UR4, UPT, UPT, UR5, 0x160, URZ ;  /* 0x0000016005047890 */ /* 0x000fe2000fffe0ff */
[----:B------:R1:W-:Y:S05]  /*2f80*/  SYNCS.ARRIVE.TRANS64.RED.A1T0 RZ, [R4+URZ], RZ ;  /* 0x000000ff04ff79a7 */ /* 0x0003ea00081004ff */
[----:B------:R-:W-:Y:S01]  /*2f90*/  IMAD.U32 R7, RZ, RZ, UR4 ;  /* 0x00000004ff077e24 */ /* 0x000fe2000f8e00ff */
[----:B------:R-:W2:Y:S04]  /*2fa0*/  SYNCS.PHASECHK.TRANS64.TRYWAIT P0, [UR5+0x170], R5 ;  /* 0x00017005ff0075a7 */ /* 0x000ea80008001105 */
[----:B------:R-:W-:Y:S01]  /*2fb0*/  PRMT R6, R2, 0x654, R7 ;  /* 0x0000065402067816 */ /* 0x000fe20000000007 */
[----:B-1----:R-:W-:Y:S01]  /*2fc0*/  @!P2 IMAD.MOV.U32 R4, RZ, RZ, 0x10 ;  /* 0x00000010ff04a424 */ /* 0x002fe200078e00ff */
[----:B--2---:R-:W-:Y:S06]  /*2fd0*/  @!P0 BRA `(.L_x_56) ;  /* 0x0000005c009c8947 */ /* 0x004fec0003800000 */
.L_x_183:
[----:B------:R-:W-:Y:S01]  /*2fe0*/  ULEA UR4, UR6, UR37, 0x4 ;  /* 0x0000002506047291 */ /* 0x000fe2000f8e20ff */
[----:B------:R-:W-:Y:S01]  /*2ff0*/  SEL R3, R6, R3, !P2 ;  /* 0x0000000306037207 */ /* 0x000fe20005000000 */
[----:B------:R-:W-:Y:S01]  /*3000*/  UIADD3 UR5, UPT, UPT, UR5, 0x160, URZ ;  /* 0x0000016005057890 */ /* 0x000fe2000fffe0ff */
[----:B-1----:R-:W-:Y:S01]  /*3010*/  LEA R0, R11, UR37, 0x3 ;  /* 0x000000250b007c11 */ /* 0x002fe2000f8e18ff */
[----:B------:R-:W-:Y:S01]  /*3020*/  UIADD3 UR4, UPT, UPT, UR4, 0x1f0, URZ ;  /* 0x000001f004047890 */ /* 0x000fe2000fffe0ff */
[----:B------:R-:W-:Y:S01]  /*3030*/  SHF.L.U32 R5, R10, 0x1f, RZ ;  /* 0x0000001f0a057819 */ /* 0x000fe200000006ff */
[----:B------:R1:W-:Y:S01]  /*3040*/  @!P2 SYNCS.ARRIVE.TRANS64.RED RZ, [R3+URZ], R4 ;  /* 0x0000000403ffa9a7 */ /* 0x0003e200080004ff */
[----:B------:R-:W-:Y:S01]  /*3050*/  UIADD3 UR6, UPT, UPT, UR6, 0x1, URZ ;  /* 0x0000000106067890 */ /* 0x000fe2000fffe0ff */
[----:B------:R-:W-:-:S03]  /*3060*/  VIADD R8, R8, 0x1 ;  /* 0x0000000108087836 */ /* 0x000fc60000000000 */
[----:B------:R-:W-:Y:S02]  /*3070*/  UISETP.NE.AND UP0, UPT, UR6, 0x2, UPT ;  /* 0x000000020600788c */ /* 0x000fe4000bf05270 */
[----:B------:R-:W-:Y:S06]  /*3080*/  UGETNEXTWORKID.BROADCAST [UR4], [UR5] ;  /* 0x00000000040073ca */ /* 0x000fec0008000100 */
[----:B------:R-:W-:Y:S01]  /*3090*/  USEL UR4, URZ, 0x1, UP0 ;  /* 0x00000001ff047887 */ /* 0x000fe20008000000 */
[----:B------:R-:W-:Y:S01]  /*30a0*/  ISETP.NE.AND P0, PT, R8, 0x2, PT ;  /* 0x000000020800780c */ /* 0x000fe20003f05270 */
[----:B------:R-:W-:Y:S01]  /*30b0*/  USEL UR6, UR6, URZ, UP0 ;  /* 0x000000ff06067287 */ /* 0x000fe20008000000 */
[----:B------:R-:W2:Y:S03]  /*30c0*/  SYNCS.PHASECHK.TRANS64.TRYWAIT P1, [R0+URZ+0x160], R5 ;  /* 0x00016005000075a7 */ /* 0x000ea600080211ff */
[----:B------:R-:W-:Y:S01]  /*30d0*/  LOP3.LUT R12, R12, UR4, RZ, 0x3c, !PT ;  /* 0x000000040c0c7c12 */ /* 0x000fe2000f8e3cff */
[----:B-12---:R-:W-:Y:S07]  /*30e0*/  @!P1 BRA `(.L_x_57) ;  /* 0x0000005c00709947 */ /* 0x006fee0003800000 */
.L_x_184:
[C---:B------:R-:W-:Y:S01]  /*30f0*/  LEA R4, R11.reuse, UR37, 0x4 ;  /* 0x000000250b047c11 */ /* 0x040fe2000f8e20ff */
[----:B-1----:R-:W-:Y:S01]  /*3100*/  VIADD R0, R0, 0x170 ;  /* 0x0000017000007836 */ /* 0x002fe20000000000 */
[----:B------:R-:W-:Y:S01]  /*3110*/  SEL R8, R8, RZ, P0 ;  /* 0x000000ff08087207 */ /* 0x000fe20000000000 */
[----:B------:R-:W-:-:S03]  /*3120*/  VIADD R11, R11, 0x1 ;  /* 0x000000010b0b7836 */ /* 0x000fc60000000000 */
[----:B------:R-:W1:Y:S01]  /*3130*/  LDS.128 R4, [R4+0x1f0] ;  /* 0x0001f00004047984 */ /* 0x000e620000000c00 */
[----:B------:R-:W-:Y:S02]  /*3140*/  PRMT R0, RZ, 0x654, R0 ;  /* 0x00000654ff007816 */ /* 0x000fe40000000000 */
[C---:B------:R-:W-:Y:S01]  /*3150*/  ISETP.NE.AND P1, PT, R11.reuse, 0x2, PT ;  /* 0x000000020b00780c */ /* 0x040fe20003f25270 */
[----:B------:R-:W-:Y:S01]  /*3160*/  @!PT LDS RZ, [RZ] ;  /* 0x00000000fffff984 */ /* 0x000fe20000000800 */
[----:B------:R-:W-:Y:S01]  /*3170*/  @!PT LDS RZ, [RZ] ;  /* 0x00000000fffff984 */ /* 0x000fe20000000800 */
[----:B------:R-:W-:Y:S01]  /*3180*/  @!PT LDS RZ, [RZ] ;  /* 0x00000000fffff984 */ /* 0x000fe20000000800 */
[----:B------:R-:W-:Y:S01]  /*3190*/  @!PT LDS RZ, [RZ] ;  /* 0x00000000fffff984 */ /* 0x000fe20000000800 */
[----:B------:R2:W-:Y:S06]  /*31a0*/  MEMBAR.ALL.CTA ;  /* 0x0000000000007992 */ /* 0x0005ec0000008000 */
[----:B--2---:R-:W2:Y:S01]  /*31b0*/  FENCE.VIEW.ASYNC.S ;  /* 0x00000000000073c6 */ /* 0x004ea20000000000 */
[----:B------:R-:W-:Y:S01]  /*31c0*/  SEL R11, R11, RZ, P1 ;  /* 0x000000ff0b0b7207 */ /* 0x000fe20000800000 */
[----:B--2---:R2:W-:Y:S01]  /*31d0*/  SYNCS.ARRIVE.TRANS64.RED.A1T0 RZ, [R0+URZ], RZ ;  /* 0x000000ff00ff79a7 */ /* 0x0045e200081004ff */
[----:B-1----:R-:W-:-:S02]  /*31e0*/  LOP3.LUT P3, RZ, R6, 0x1, RZ, 0xc0, !PT ;  /* 0x0000000106ff7812 */ /* 0x002fc4000786c0ff */
[----:B------:R-:W-:-:S04]  /*31f0*/  SEL R5, RZ, 0x1, P1 ;  /* 0x00000001ff057807 */ /* 0x000fc80000800000 */
[----:B------:R-:W-:Y:S02]  /*3200*/  LOP3.LUT R10, R10, R5, RZ, 0x3c, !PT ;  /* 0x000000050a0a7212 */ /* 0x000fe400078e3cff */
[----:B--2---:R-:W-:-:S04]  /*3210*/  SEL R0, RZ, 0x1, P0 ;  /* 0x00000001ff007807 */ /* 0x004fc80000000000 */
[----:B------:R-:W-:Y:S01]  /*3220*/  LOP3.LUT R9, R9, R0, RZ, 0x3c, !PT ;  /* 0x0000000009097212 */ /* 0x000fe200078e3cff */
[----:B------:R-:W-:Y:S06]  /*3230*/  @P3 BRA `(.L_x_58) ;  /* 0xfffffffc002c3947 */ /* 0x000fec000383ffff */
[----:B------:R-:W-:Y:S01]  /*3240*/  ULEA UR5, UR6, UR37, 0x3 ;  /* 0x0000002506057291 */ /* 0x000fe2000f8e18ff */
[----:B------:R-:W-:-:S08]  /*3250*/  SHF.L.U32 R3, R12, 0x1f, RZ ;  /* 0x0000001f0c037819 */ /* 0x000fd000000006ff */
[----:B------:R-:W1:Y:S02]  /*3260*/  SYNCS.PHASECHK.TRANS64 P0, [UR5+0x170], R3 ;  /* 0x00017003ff0075a7 */ /* 0x000e640008001005 */
[----:B-1----:R-:W-:Y:S05]  /*3270*/  @P0 BRA `(.L_x_59) ;  /* 0x0000000000080947 */ /* 0x002fea0003800000 */
[----:B------:R-:W1:Y:S02]  /*3280*/  SYNCS.PHASECHK.TRANS64.TRYWAIT P0, [UR5+0x170], R3 ;  /* 0x00017003ff0075a7 */ /* 0x000e640008001105 */
[----:B-1----:R-:W-:Y:S05]  /*3290*/  @!P0 BRA `(.L_x_60) ;  /* 0x0000005c00188947 */ /* 0x002fea0003800000 */
.L_x_59:
[----:B------:R-:W-:-:S04]  /*32a0*/  UIADD3 UR4, UPT, UPT, UR6, 0x1, URZ ;  /* 0x0000000106047890 */ /* 0x000fc8000fffe0ff */
[----:B------:R-:W-:-:S04]  /*32b0*/  UISETP.NE.AND UP0, UPT, UR4, 0x2, UPT ;  /* 0x000000020400788c */ /* 0x000fc8000bf05270 */
[----:B------:R-:W-:Y:S02]  /*32c0*/  USEL UR7, URZ, 0x1, UP0 ;  /* 0x00000001ff077887 */ /* 0x000fe40008000000 */
[----:B------:R-:W-:-:S04]  /*32d0*/  USEL UR4, UR4, URZ, UP0 ;  /* 0x000000ff04047287 */ /* 0x000fc80008000000 */
[----:B------:R-:W-:Y:S01]  /*32e0*/  ULEA UR4, UR4, UR37, 0x3 ;  /* 0x0000002504047291 */ /* 0x000fe2000f8e18ff */
[----:B-1----:R-:W-:-:S04]  /*32f0*/  LOP3.LUT R3, R12, UR7, RZ, 0x3c, !PT ;  /* 0x000000070c037c12 */ /* 0x002fc8000f8e3cff */
[----:B------:R-:W-:-:S04]  /*3300*/  SHF.L.U32 R0, R3, 0x1f, RZ ;  /* 0x0000001f03007819 */ /* 0x000fc800000006ff */
[----:B------:R-:W1:Y:S02]  /*3310*/  SYNCS.PHASECHK.TRANS64 P0, [UR4+0x170], R0 ;  /* 0x00017000ff0075a7 */ /* 0x000e640008001004 */
[----:B-1----:R-:W-:Y:S05]  /*3320*/  @P0 EXIT ;  /* 0x000000000000094d */ /* 0x002fea0003800000 */
[----:B------:R-:W-:Y:S02]  /*3330*/  SHF.L.U32 R3, R3, 0x1f, RZ ;  /* 0x0000001f03037819 */ /* 0x000fe400000006ff */
[----:B------:R-:W-:-:S07]  /*3340*/  MOV R0, UR4 ;  /* 0x0000000400007c02 */ /* 0x000fce0008000f00 */
.L_x_61:
[----:B-1----:R1:W2:Y:S02]  /*3350*/  SYNCS.PHASECHK.TRANS64.TRYWAIT P0, [R0+URZ+0x170], R3 ;  /* 0x00017003000075a7 */ /* 0x0022a400080011ff */
[----:B--2---:R-:W-:Y:S05]  /*3360*/  @!P0 NANOSLEEP.SYNCS 0x989680 ;  /* 0x009896800000895d */ /* 0x004fea0003900000 */
[----:B------:R-:W2:Y:S02]  /*3370*/  @!P0 SYNCS.PHASECHK.TRANS64 P0, [R0+URZ+0x170], R3 ;  /* 0x00017003000085a7 */ /* 0x000ea400080010ff */
[----:B--2---:R-:W-:Y:S05]  /*3380*/  @P0 EXIT ;  /* 0x000000000000094d */ /* 0x004fea0003800000 */
[----:B------:R-:W-:Y:S05]  /*3390*/  BRA `(.L_x_61) ;  /* 0xfffffffc00ec7947 */ /* 0x000fea000383ffff */
.L_x_54:
[----:B------:R-:W-:-:S09]  /*33a0*/  UISETP.NE.AND UP1, UPT, UR8, URZ, UPT ;  /* 0x000000ff0800728c */ /* 0x000fd2000bf25270 */
[----:B------:R-:W-:Y:S05]  /*33b0*/  BRA.U UP1, `(.L_x_62) ;  /* 0x0000000d01947547 */ /* 0x000fea000b800000 */
[----:B------:R-:W-:Y:S01]  /*33c0*/  UMOV UR4, 0x40 ;  /* 0x0000004000047882 */ /* 0x000fe20000000000 */
[----:B------:R-:W-:Y:S01]  /*33d0*/  NOP ;  /* 0x0000000000007918 */ /* 0x000fe20000000000 */
[----:B------:R-:W-:Y:S01]  /*33e0*/  ULEA UR4, UR37, UR4, 0x18 ;  /* 0x0000000425047291 */ /* 0x000fe2000f8ec0ff */
[----:B------:R-:W-:Y:S02]  /*33f0*/  UMOV UR5, 0x400 ;  /* 0x0000040000057882 */ /* 0x000fe40000000000 */
[----:B------:R-:W-:-:S06]  /*3400*/  ULEA UR37, UR37, UR5, 0x18 ;  /* 0x0000000525257291 */ /* 0x000fcc000f8ec0ff */
[----:B------:R-:W1:Y:S02]  /*3410*/  LDS.U8 R0, [UR4+0x1c] ;  /* 0x00001c04ff007984 */ /* 0x000e640008000000 */
[----:B-1----:R-:W-:-:S13]  /*3420*/  ISETP.NE.AND P0, PT, R0, RZ, PT ;  /* 0x000000ff0000720c */ /* 0x002fda0003f05270 */
[----:B------:R-:W-:Y:S05]  /*3430*/  @P0 BRA `(.L_x_63) ;  /* 0x0000000000580947 */ /* 0x000fea0003800000 */
[----:B------:R-:W-:-:S13]  /*3440*/  ELECT P0, URZ, PT ;  /* 0x0000000000ff782f */ /* 0x000fda0003800000 */
[----:B------:R-:W-:Y:S05]  /*3450*/  @!P0 BRA `(.L_x_64) ;  /* 0x0000000000608947 */ /* 0x000fea0003800000 */
[----:B------:R-:W-:Y:S01]  /*3460*/  UMOV UR5, 0x10 ;  /* 0x0000001000057882 */ /* 0x000fe20000000000 */
[----:B------:R-:W-:Y:S01]  /*3470*/  HFMA2 R0, -RZ, RZ, 0, 5.9604644775390625e-08 ;  /* 0x00000001ff007431 */ /* 0x000fe200000001ff */
[----:B------:R-:W-:-:S03]  /*3480*/  MOV R2, 0xffff ;  /* 0x0000ffff00027802 */ /* 0x000fc60000000f00 */
[----:B------:R-:W-:Y:S04]  /*3490*/  DEPBAR.LE SB1, 0x36 ;  /* 0x00009d800000791a */ /* 0x000fe80000000000 */
[----:B------:R-:W1:Y:S02]  /*34a0*/  UTCATOMSWS.FIND_AND_SET.ALIGN UP0, UR5, UR5 ;  /* 0x00000005000575e3 */ /* 0x000e640008000800 */
[----:B-1----:R-:W-:Y:S01]  /*34b0*/  MOV R3, UR5 ;  /* 0x0000000500037c02 */ /* 0x002fe20008000f00 */
[----:B------:R-:W-:Y:S06]  /*34c0*/  BRA.U UP0, `(.L_x_65) ;  /* 0x0000000100187547 */ /* 0x000fec000b800000 */
.L_x_66:
[----:B------:R-:W-:Y:S05]  /*34d0*/  NANOSLEEP 0x64 ;  /* 0x000000640000795d */ /* 0x000fea0003800000 */
[----:B------:R-:W-:-:S05]  /*34e0*/  UMOV UR5, 0x10 ;  /* 0x0000001000057882 */ /* 0x000fca0000000000 */
[----:B------:R-:W-:Y:S04]  /*34f0*/  DEPBAR.LE SB1, 0x36 ;  /* 0x00009d800000791a */ /* 0x000fe80000000000 */
[----:B------:R-:W1:Y:S02]  /*3500*/  UTCATOMSWS.FIND_AND_SET.ALIGN UP0, UR5, UR5 ;  /* 0x00000005000575e3 */ /* 0x000e640008000800 */
[----:B-1----:R-:W-:Y:S01]  /*3510*/  MOV R3, UR5 ;  /* 0x0000000500037c02 */ /* 0x002fe20008000f00 */
[----:B------:R-:W-:Y:S05]  /*3520*/  BRA.U !UP0, `(.L_x_66) ;  /* 0xfffffffd08e87547 */ /* 0x000fea000b83ffff */
.L_x_65:
[-C--:B------:R-:W-:Y:S02]  /*3530*/  SHF.L.U32 R2, R2, R3.reuse, RZ ;  /* 0x0000000302027219 */ /* 0x080fe400000006ff */
[----:B------:R-:W-:Y:S01]  /*3540*/  SHF.L.U32 R0, R0, R3, RZ ;  /* 0x0000000300007219 */ /* 0x000fe200000006ff */
[----:B------:R-:W-:Y:S02]  /*3550*/  IMAD.SHL.U32 R3, R3, 0x20, RZ ;  /* 0x0000002003037824 */ /* 0x000fe400078e00ff */
[----:B------:R1:W-:Y:S04]  /*3560*/  ATOMS.OR RZ, [UR4+0x14], R2 ;  /* 0x00001402ffff798c */ /* 0x0003e8000b000004 */
[----:B------:R1:W-:Y:S04]  /*3570*/  ATOMS.OR RZ, [UR4+0x18], R0 ;  /* 0x00001800ffff798c */ /* 0x0003e8000b000004 */
[----:B------:R1:W-:Y:S01]  /*3580*/  STS [UR37+0x210], R3 ;  /* 0x00021003ff007988 */ /* 0x0003e20008000825 */
[----:B------:R-:W-:Y:S05]  /*3590*/  BRA `(.L_x_64) ;  /* 0x0000000000107947 */ /* 0x000fea0003800000 */
.L_x_63:
[----:B------:R-:W-:Y:S02]  /*35a0*/  MOV R0, 0xffffffff ;  /* 0xffffffff00007802 */ /* 0x000fe40000000f00 */
[----:B------:R-:W-:-:S03]  /*35b0*/  MOV R2, 0x35e0 ;  /* 0x000035e000027802 */ /* 0x000fc60000000f00 */
[----:B------:R1:W-:Y:S04]  /*35c0*/  STS [UR37+0x210], R0 ;  /* 0x00021000ff007988 */ /* 0x0003e80008000825 */
[----:B-1-3-5:R-:W-:Y:S05]  /*35d0*/  CALL.REL.NOINC `($__internal_1_$__cuda_sm10x_tcgen05_guardrail_trap_phase_invalid_during_alloc) ;  /* 0x0000006000607944 */ /* 0x02afea0003c00000 */
.L_x_64:
[----:B------:R-:W-:Y:S05]  /*35e0*/  WARPSYNC.ALL ;  /* 0x0000000000007948 */ /* 0x000fea0003800000 */
[----:B------:R-:W2:Y:S01]  /*35f0*/  S2UR UR6, SR_CgaCtaId ;  /* 0x00000000000679c3 */ /* 0x000ea20000008800 */
[----:B------:R-:W-:Y:S01]  /*3600*/  UMOV UR4, 0x400 ;  /* 0x0000040000047882 */ /* 0x000fe20000000000 */
[----:B------:R-:W-:-:S06]  /*3610*/  NOP ;  /* 0x0000000000007918 */ /* 0x000fcc0000000000 */
[----:B------:R-:W-:Y:S06]  /*3620*/  BAR.ARV 0x6, 0xa0 ;  /* 0x0182800000007b1d */ /* 0x000fec0000002000 */
[----:B------:R-:W4:Y:S01]  /*3630*/  LDCU UR7, c[0x0][0x38c] ;  /* 0x00007180ff0777ac */ /* 0x000f220008000800 */
[----:B------:R-:W-:Y:S01]  /*3640*/  IMAD.MOV.U32 R11, RZ, RZ, 0x1 ;  /* 0x00000001ff0b7424 */ /* 0x000fe200078e00ff */
[----:B------:R-:W-:Y:S01]  /*3650*/  CS2R R8, SRZ ;  /* 0x0000000000087805 */ /* 0x000fe2000001ff00 */
[----:B------:R-:W-:Y:S01]  /*3660*/  IMAD.MOV.U32 R10, RZ, RZ, RZ ;  /* 0x000000ffff0a7224 */ /* 0x000fe200078e00ff */
[----:B------:R-:W-:Y:S01]  /*3670*/  UMOV UR18, URZ ;  /* 0x000000ff00127c82 */ /* 0x000fe20008000000 */
[----:B------:R-:W-:Y:S01]  /*3680*/  UMOV UR17, URZ ;  /* 0x000000ff00117c82 */ /* 0x000fe20008000000 */
[----:B------:R-:W-:Y:S01]  /*3690*/  UMOV UR22, 0x0 ;  /* 0x0000000000167882 */ /* 0x000fe20000000000 */
[----:B------:R-:W-:Y:S01]  /*36a0*/  UMOV UR23, 0x4200010 ;  /* 0x0420001000177882 */ /* 0x000fe20000000000 */
[----:B------:R-:W-:Y:S01]  /*36b0*/  UMOV UR20, 0x0 ;  /* 0x0000000000147882 */ /* 0x000fe20000000000 */
[----:B------:R-:W-:Y:S01]  /*36c0*/  UMOV UR21, 0x4200010 ;  /* 0x0420001000157882 */ /* 0x000fe20000000000 */
[----:B--2---:R-:W-:Y:S01]  /*36d0*/  ULEA UR6, UR6, UR4, 0x18 ;  /* 0x0000000406067291 */ /* 0x004fe2000f8ec0ff */
[----:B------:R-:W2:Y:S03]  /*36e0*/  LDCU UR4, c[0x0][0x38c] ;  /* 0x00007180ff0477ac */ /* 0x000ea60008000800 */
[----:B------:R-:W-:-:S02]  /*36f0*/  UIADD3 UR11, UPT, UPT, UR6, 0x4600, URZ ;  /* 0x00004600060b7890 */ /* 0x000fc4000fffe0ff */
[----:B----4-:R-:W-:-:S03]  /*3700*/  UIADD3 UR7, UPT, UPT, UR7, 0x1f, URZ ;  /* 0x0000001f07077890 */ /* 0x010fc6000fffe0ff */
[----:B-1----:R-:W1:Y:S01]  /*3710*/  LDS R0, [UR6+0x210] ;  /* 0x00021006ff007984 */ /* 0x002e620008000800 */
[----:B------:R-:W-:Y:S02]  /*3720*/  UIADD3 UR12, UPT, UPT, UR6, 0x15600, URZ ;  /* 0x00015600060c7890 */ /* 0x000fe4000fffe0ff */
[----:B------:R-:W-:Y:S02]  /*3730*/  USHF.R.S32.HI UR5, URZ, 0x1f, UR7 ;  /* 0x0000001fff057899 */ /* 0x000fe40008011407 */
[----:B------:R-:W-:Y:S02]  /*3740*/  USHF.R.U32.HI UR11, URZ, 0x4, UR11 ;  /* 0x00000004ff0b7899 */ /* 0x000fe4000801160b */
[----:B------:R-:W-:Y:S02]  /*3750*/  ULEA.HI UR5, UR5, UR7, URZ, 0x5 ;  /* 0x0000000705057291 */ /* 0x000fe4000f8f28ff */
[----:B------:R-:W-:Y:S02]  /*3760*/  USHF.R.U32.HI UR12, URZ, 0x4, UR12 ;  /* 0x00000004ff0c7899 */ /* 0x000fe4000801160c */
[----:B------:R-:W-:-:S02]  /*3770*/  USHF.R.S32.HI UR5, URZ, 0x5, UR5 ;  /* 0x00000005ff057899 */ /* 0x000fc40008011405 */
[----:B------:R-:W-:Y:S02]  /*3780*/  ULOP3.LUT UR11, UR11, 0x3fff, URZ, 0xc0, !UPT ;  /* 0x00003fff0b0b7892 */ /* 0x000fe4000f8ec0ff */
[----:B------:R-:W-:Y:S02]  /*3790*/  UISETP.LT.AND UP0, UPT, UR5, 0x1, UPT ;  /* 0x000000010500788c */ /* 0x000fe4000bf01270 */
[----:B------:R-:W-:Y:S02]  /*37a0*/  ULOP3.LUT UR12, UR12, 0x3fff, URZ, 0xc0, !UPT ;  /* 0x00003fff0c0c7892 */ /* 0x000fe4000f8ec0ff */
[----:B------:R-:W-:Y:S02]  /*37b0*/  USEL UR10, UR5, 0x1, !UP0 ;  /* 0x00000001050a7887 */ /* 0x000fe4000c000000 */
[----:B------:R-:W-:Y:S02]  /*37c0*/  ULOP3.LUT UR11, UR11, 0x10000, URZ, 0xfc, !UPT ;  /* 0x000100000b0b7892 */ /* 0x000fe4000f8efcff */
[----:B------:R-:W-:-:S02]  /*37d0*/  ULOP3.LUT UR12, UR12, 0x10000, URZ, 0xfc, !UPT ;  /* 0x000100000c0c7892 */ /* 0x000fc4000f8efcff */
[----:B------:R-:W-:Y:S02]  /*37e0*/  UIADD3 UR10, UPT, UPT, -UR10, URZ, URZ ;  /* 0x000000ff0a0a7290 */ /* 0x000fe4000fffe1ff */
[----:B--2---:R-:W-:Y:S01]  /*37f0*/  UISETP.GE.AND UP3, UPT, UR4, 0x1, UPT ;  /* 0x000000010400788c */ /* 0x004fe2000bf66270 */
[----:B-1----:R-:W-:-:S15]  /*3800*/  R2UR UR19, R0 ;  /* 0x00000000001372ca */ /* 0x002fde00000e0000 */
.L_x_73:
[----:B------:R-:W-:Y:S02]  /*3810*/  LEA R0, R10, UR6, 0x3 ;  /* 0x000000060a007c11 */ /* 0x000fe4000f8e18ff */
[----:B------:R-:W-:Y:S02]  /*3820*/  SHF.L.U32 R5, R9, 0x1f, RZ ;  /* 0x0000001f09057819 */ /* 0x000fe400000006ff */
[----:B------:R-:W-:Y:S01]  /*3830*/  PLOP3.LUT P0, PT, PT, PT, UP3, 0x80, 0x8 ;  /* 0x000000000008781c */ /* 0x000fe20003f0f038 */
[----:B------:R-:W-:Y:S01]  /*3840*/  VIADD R3, R0, 0x170 ;  /* 0x0000017000037836 */ /* 0x000fe20000000000 */
[----:B-1----:R-:W1:Y:S02]  /*3850*/  SYNCS.PHASECHK.TRANS64.TRYWAIT P1, [R0+URZ+0x160], R5 ;  /* 0x00016005000075a7 */ /* 0x002e6400080211ff */
[----:B-1--4-:R-:W-:Y:S09]  /*3860*/  @!P1 BRA `(.L_x_67) ;  /* 0x0000005400bc9947 */ /* 0x012ff20003800000 */
.L_x_186:
[----:B------:R-:W-:Y:S01]  /*3870*/  LEA R4, R10, UR6, 0x4 ;  /* 0x000000060a047c11 */ /* 0x000fe2000f8e20ff */
[----:B------:R-:W-:Y:S01]  /*3880*/  @UP3 ULEA UR4, UR17, UR6, 0x3 ;  /* 0x0000000611043291 */ /* 0x000fe2000f8e18ff */
[----:B------:R-:W-:Y:S01]  /*3890*/  PLOP3.LUT P2, PT, PT, PT, PT, 0x80, 0x8 ;  /* 0x000000000008781c */ /* 0x000fe20003f4f070 */
[----:B------:R-:W-:Y:S01]  /*38a0*/  ULEA UR8, UR18, UR6, 0x3 ;  /* 0x0000000612087291 */ /* 0x000fe2000f8e18ff */
[----:B------:R-:W-:Y:S02]  /*38b0*/  PRMT R3, RZ, 0x654, R3 ;  /* 0x00000654ff037816 */ /* 0x000fe40000000003 */
[----:B-1----:R-:W1:Y:S01]  /*38c0*/  LDS.128 R4, [R4+0x1f0] ;  /* 0x0001f00004047984 */ /* 0x002e620000000c00 */
[----:B------:R-:W-:Y:S02]  /*38d0*/  @P0 SHF.L.U32 R2, R8, 0x1f, RZ ;  /* 0x0000001f08020819 */ /* 0x000fe400000006ff */
[----:B------:R-:W-:Y:S01]  /*38e0*/  SHF.L.U32 R0, R11, 0x1f, RZ ;  /* 0x0000001f0b007819 */ /* 0x000fe200000006ff */
[----:B------:R-:W-:Y:S01]  /*38f0*/  @!PT LDS RZ, [RZ] ;  /* 0x00000000fffff984 */ /* 0x000fe20000000800 */
[----:B------:R-:W-:Y:S01]  /*3900*/  @!PT LDS RZ, [RZ] ;  /* 0x00000000fffff984 */ /* 0x000fe20000000800 */
[----:B------:R-:W-:Y:S01]  /*3910*/  @!PT LDS RZ, [RZ] ;  /* 0x00000000fffff984 */ /* 0x000fe20000000800 */
[----:B------:R-:W-:Y:S01]  /*3920*/  @!PT LDS RZ, [RZ] ;  /* 0x00000000fffff984 */ /* 0x000fe20000000800 */
[----:B------:R2:W-:Y:S06]  /*3930*/  MEMBAR.ALL.CTA ;  /* 0x0000000000007992 */ /* 0x0005ec0000008000 */
[----:B--2---:R-:W2:Y:S02]  /*3940*/  FENCE.VIEW.ASYNC.S ;  /* 0x00000000000073c6 */ /* 0x004ea40000000000 */
[----:B--2---:R2:W-:Y:S01]  /*3950*/  SYNCS.ARRIVE.TRANS64.RED.A1T0 RZ, [R3+URZ], RZ ;  /* 0x000000ff03ff79a7 */ /* 0x0045e200081004ff */
[----:B------:R2:W4:Y:S01]  /*3960*/  @P0 SYNCS.PHASECHK.TRANS64.TRYWAIT P2, [UR4], R2 ;  /* 0x00000002ff0005a7 */ /* 0x0005220008041104 */
[----:B------:R-:W-:Y:S01]  /*3970*/  ULEA.HI UR4, UR18, UR18, URZ, 0x1 ;  /* 0x0000001212047291 */ /* 0x000fe2000f8f08ff */
[----:B-1----:R-:W-:-:S03]  /*3980*/  LOP3.LUT P1, RZ, R6, 0x1, RZ, 0xc0, !PT ;  /* 0x0000000106ff7812 */ /* 0x002fc6000782c0ff */
[----:B------:R-:W-:Y:S02]  /*3990*/  USHF.L.U32 UR9, UR4, 0x6, URZ ;  /* 0x0000000604097899 */ /* 0x000fe400080006ff */
[----:B------:R-:W-:Y:S02]  /*39a0*/  ULOP3.LUT UR4, UR4, 0xffe, URZ, 0xc0, !UPT ;  /* 0x00000ffe04047892 */ /* 0x000fe4000f8ec0ff */
[----:B------:R-:W-:Y:S02]  /*39b0*/  ULOP3.LUT UR9, UR9, 0xffffff80, URZ, 0xc0, !UPT ;  /* 0xffffff8009097892 */ /* 0x000fe4000f8ec0ff */
[----:B------:R-:W-:Y:S02]  /*39c0*/  UIADD3 UR4, UPT, UPT, -UR4, UR18, URZ ;  /* 0x0000001204047290 */ /* 0x000fe4000fffe1ff */
[----:B------:R-:W-:Y:S01]  /*39d0*/  UIADD3 UR9, UPT, UPT, UR19, UR9, URZ ;  /* 0x0000000913097290 */ /* 0x000fe2000fffe0ff */
[----:B------:R-:W1:Y:S03]  /*39e0*/  SYNCS.PHASECHK.TRANS64.TRYWAIT P0, [UR8+0x1a0], R0 ;  /* 0x0001a000ff0075a7 */ /* 0x000e660008001108 */
[----:B------:R-:W-:Y:S01]  /*39f0*/  ULEA UR9, UR4, UR9, 0x14 ;  /* 0x0000000904097291 */ /* 0x000fe2000f8ea0ff */
[----:B-12-4-:R-:W-:Y:S11]  /*3a00*/  @!P0 BRA `(.L_x_68) ;  /* 0x0000005400688947 */ /* 0x016ff60003800000 */
.L_x_188:
[----:B------:R-:W-:Y:S01]  /*3a10*/  IADD3 R10, PT, PT, R10, 0x1, RZ ;  /* 0x000000010a0a7810 */ /* 0x000fe20007ffe0ff */
[----:B------:R-:W-:Y:S06]  /*3a20*/  BRA.U !UP3, `(.L_x_69) ;  /* 0x000000010b987547 */ /* 0x000fec000b800000 */
[----:B------:R-:W-:Y:S01]  /*3a30*/  UPLOP3.LUT UP4, UPT, UPT, UPT, UPT, 0x40, 0x4 ;  /* 0x000000000004789c */ /* 0x000fe20003f8e870 */
[----:B------:R-:W-:Y:S01]  /*3a40*/  UMOV UR16, UR10 ;  /* 0x0000000a00107c82 */ /* 0x000fe20008000000 */
[----:B------:R-:W-:Y:S01]  /*3a50*/  UMOV UR15, UR5 ;  /* 0x00000005000f7c82 */ /* 0x000fe20008000000 */
[----:B------:R-:W-:-:S08]  /*3a60*/  UMOV UR14, UR17 ;  /* 0x00000011000e7c82 */ /* 0x000fd00008000000 */
.L_x_72:
[----:B------:R-:W-:Y:S02]  /*3a70*/  UIADD3 UR16, UPT, UPT, UR16, 0x1, URZ ;  /* 0x0000000110107890 */ /* 0x000fe4000fffe0ff */
[----:B--2---:R-:W-:Y:S02]  /*3a80*/  ULEA UR7, UR14, UR6, 0x3 ;  /* 0x000000060e077291 */ /* 0x004fe4000f8e18ff */
[----:B------:R-:W-:Y:S01]  /*3a90*/  UISETP.NE.AND UP0, UPT, UR16, URZ, UPT ;  /* 0x000000ff1000728c */ /* 0x000fe2000bf05270 */
[----:B----4-:R-:W-:Y:S10]  /*3aa0*/  @P2 BRA `(.L_x_70) ;  /* 0x00000000000c2947 */ /* 0x010ff40003800000 */
[----:B-1----:R-:W-:Y:S04]  /*3ab0*/  SHF.L.U32 R3, R8, 0x1f, RZ ;  /* 0x0000001f08037819 */ /* 0x002fe800000006ff */
[----:B------:R-:W1:Y:S02]  /*3ac0*/  SYNCS.PHASECHK.TRANS64.TRYWAIT P0, [UR7], R3 ;  /* 0x00000003ff0075a7 */ /* 0x000e640008001107 */
[----:B-1----:R-:W-:Y:S05]  /*3ad0*/  @!P0 BRA `(.L_x_71) ;  /* 0x00000054004c8947 */ /* 0x002fea0003800000 */
.L_x_70:
[----:B------:R-:W-:Y:S01]  /*3ae0*/  UISETP.NE.AND UP1, UPT, UR15, 0x1, UPT ;  /* 0x000000010f00788c */ /* 0x000fe2000bf25270 */
[----:B------:R-:W-:Y:S01]  /*3af0*/  PLOP3.LUT P2, PT, PT, PT, PT, 0x80, 0x8 ;  /* 0x000000000008781c */ /* 0x000fe20003f4f070 */
[----:B------:R-:W-:Y:S02]  /*3b00*/  UIADD3 UR17, UPT, UPT, UR14, 0x1, URZ ;  /* 0x000000010e117890 */ /* 0x000fe4000fffe0ff */
[----:B------:R-:W-:Y:S02]  /*3b10*/  ULEA UR24, UR14, UR12, 0x9 ;  /* 0x0000000c0e187291 */ /* 0x000fe4000f8e48ff */
[----:B------:R-:W-:Y:S01]  /*3b20*/  UISETP.NE.AND UP2, UPT, UR17, 0x11, UPT ;  /* 0x000000111100788c */ /* 0x000fe2000bf45270 */
[----:B------:R-:W-:Y:S01]  /*3b30*/  PLOP3.LUT P0, PT, PT, PT, UP1, 0x80, 0x8 ;  /* 0x000000000008781c */ /* 0x000fe20003f0f018 */
[----:B------:R-:W-:Y:S02]  /*3b40*/  ULEA UR26, UR14, UR11, 0x8 ;  /* 0x0000000b0e1a7291 */ /* 0x000fe4000f8e40ff */
[----:B------:R-:W-:Y:S02]  /*3b50*/  USEL UR13, URZ, 0x1, UP2 ;  /* 0x00000001ff0d7887 */ /* 0x000fe40009000000 */
[----:B------:R-:W-:Y:S02]  /*3b60*/  USEL UR17, UR17, URZ, UP2 ;  /* 0x000000ff11117287 */ /* 0x000fe40009000000 */
[----:B------:R-:W-:Y:S02]  /*3b70*/  UIADD3 UR30, UPT, UPT, UR24, 0x2, URZ ;  /* 0x00000002181e7890 */ /* 0x000fe4000fffe0ff */
[----:B------:R-:W-:Y:S01]  /*3b80*/  @UP1 ULEA UR4, UR17, UR6, 0x3 ;  /* 0x0000000611041291 */ /* 0x000fe2000f8e18ff */
[----:B------:R-:W-:Y:S01]  /*3b90*/  LOP3.LUT R8, R8, UR13, RZ, 0x3c, !PT ;  /* 0x0000000d08087c12 */ /* 0x000fe2000f8e3cff */
[----:B------:R-:W-:Y:S02]  /*3ba0*/  UIADD3 UR28, UPT, UPT, UR26, 0x2, URZ ;  /* 0x000000021a1c7890 */ /* 0x000fe4000fffe0ff */
[----:B------:R-:W-:Y:S01]  /*3bb0*/  UIADD3 UR7, UPT, UPT, UR7, 0x88, URZ ;  /* 0x0000008807077890 */ /* 0x000fe2000fffe0ff */
[----:B-1----:R-:W-:Y:S01]  /*3bc0*/  @P0 SHF.L.U32 R0, R8, 0x1f, RZ ;  /* 0x0000001f08000819 */ /* 0x002fe200000006ff */
[----:B------:R-:W-:Y:S01]  /*3bd0*/  UMOV UR25, 0x80004020 ;  /* 0x8000402000197882 */ /* 0x000fe20000000000 */
[----:B------:R-:W-:Y:S01]  /*3be0*/  UMOV UR27, 0x80004020 ;  /* 0x80004020001b7882 */ /* 0x000fe20000000000 */
[----:B------:R-:W-:Y:S01]  /*3bf0*/  UMOV UR31, 0x80004020 ;  /* 0x80004020001f7882 */ /* 0x000fe20000000000 */
[----:B------:R2:W4:Y:S01]  /*3c00*/  @P0 SYNCS.PHASECHK.TRANS64.TRYWAIT P2, [UR4], R0 ;  /* 0x00000000ff0005a7 */ /* 0x0005220008041104 */
[----:B------:R-:W-:Y:S01]  /*3c10*/  UIADD3 UR15, UPT, UPT, UR15, -0x1, URZ ;  /* 0xffffffff0f0f7890 */ /* 0x000fe2000fffe0ff */
[----:B------:R2:W-:Y:S01]  /*3c20*/  UTCHMMA gdesc[UR26], gdesc[UR24], tmem[UR9], tmem[UR22], idesc[UR23], UP4 ;  /* 0x00ff16181a0075ea */ /* 0x0005e2000a000009 */
[----:B------:R-:W-:Y:S01]  /*3c30*/  UPLOP3.LUT UP4, UPT, UPT, UPT, UPT, 0x80, 0x8 ;  /* 0x000000000008789c */ /* 0x000fe20003f8f070 */
[----:B------:R-:W-:Y:S01]  /*3c40*/  UMOV UR29, 0x80004020 ;  /* 0x80004020001d7882 */ /* 0x000fe20000000000 */
[----:B------:R-:W-:Y:S01]  /*3c50*/  UMOV UR14, UR17 ;  /* 0x00000011000e7c82 */ /* 0x000fe20008000000 */
[----:B------:R2:W-:Y:S01]  /*3c60*/  UTCHMMA gdesc[UR28], gdesc[UR30], tmem[UR9], tmem[UR20], idesc[UR21], UPT ;  /* 0x00ff141e1c0075ea */ /* 0x0005e2000b800009 */
[----:B------:R2:W-:Y:S01]  /*3c70*/  UTCBAR [UR7], URZ ;  /* 0x000000ff070073e9 */ /* 0x0005e200080000ff */
[----:B------:R-:W-:Y:S06]  /*3c80*/  BRA.U UP0, `(.L_x_72) ;  /* 0xfffffffd00787547 */ /* 0x000fec000b83ffff */
.L_x_69:
[----:B------:R-:W-:Y:S01]  /*3c90*/  UIADD3 UR18, UPT, UPT, UR18, 0x1, URZ ;  /* 0x0000000112127890 */ /* 0x000fe2000fffe0ff */
[C---:B------:R-:W-:Y:S01]  /*3ca0*/  ISETP.NE.AND P0, PT, R10.reuse, 0x2, PT ;  /* 0x000000020a00780c */ /* 0x040fe20003f05270 */
[----:B------:R-:W-:Y:S02]  /*3cb0*/  UIADD3 UR8, UPT, UPT, UR8, 0x180, URZ ;  /* 0x0000018008087890 */ /* 0x000fe4000fffe0ff */
[----:B------:R-:W-:Y:S01]  /*3cc0*/  UISETP.NE.AND UP0, UPT, UR18, 0x4, UPT ;  /* 0x000000041200788c */ /* 0x000fe2000bf05270 */
[----:B-12---:R-:W-:Y:S02]  /*3cd0*/  SEL R0, RZ, 0x1, P0 ;  /* 0x00000001ff007807 */ /* 0x006fe40000000000 */
[----:B------:R-:W-:Y:S01]  /*3ce0*/  SEL R10, R10, RZ, P0 ;  /* 0x000000ff0a0a7207 */ /* 0x000fe20000000000 */
[----:B------:R-:W-:Y:S01]  /*3cf0*/  USEL UR4, URZ, 0x1, UP0 ;  /* 0x00000001ff047887 */ /* 0x000fe20008000000 */
[----:B------:R-:W-:Y:S01]  /*3d00*/  LOP3.LUT R9, R9, R0, RZ, 0x3c, !PT ;  /* 0x0000000009097212 */ /* 0x000fe200078e3cff */
[----:B------:R-:W-:Y:S01]  /*3d10*/  USEL UR18, UR18, URZ, UP0 ;  /* 0x000000ff12127287 */ /* 0x000fe20008000000 */
[----:B------:R1:W-:Y:S03]  /*3d20*/  UTCBAR [UR8], URZ ;  /* 0x000000ff080073e9 */ /* 0x0003e600080000ff */
[----:B------:R-:W-:Y:S01]  /*3d30*/  LOP3.LUT R11, R11, UR4, RZ, 0x3c, !PT ;  /* 0x000000040b0b7c12 */ /* 0x000fe2000f8e3cff */
[----:B------:R-:W-:Y:S07]  /*3d40*/  @P1 BRA `(.L_x_73) ;  /* 0xfffffff800b01947 */ /* 0x000fee000383ffff */
[----:B------:R-:W2:Y:S01]  /*3d50*/  S2UR UR4, SR_CgaCtaId ;  /* 0x00000000000479c3 */ /* 0x000ea20000008800 */
[----:B------:R-:W-:Y:S01]  /*3d60*/  ELECT P0, URZ, PT ;  /* 0x0000000000ff782f */ /* 0x000fe20003800000 */
[----:B------:R-:W-:Y:S01]  /*3d70*/  IMAD.MOV.U32 R0, RZ, RZ, 0x1 ;  /* 0x00000001ff007424 */ /* 0x000fe200078e00ff */
[----:B------:R-:W-:Y:S01]  /*3d80*/  UIADD3 UR6, UPT, UPT, UR6, 0x1a0, URZ ;  /* 0x000001a006067890 */ /* 0x000fe2000fffe0ff */
[----:B------:R-:W-:Y:S01]  /*3d90*/  SHF.L.U32 R3, R11, 0x1f, RZ ;  /* 0x0000001f0b037819 */ /* 0x000fe200000006ff */
[----:B------:R-:W-:-:S03]  /*3da0*/  UMOV UR5, 0x40 ;  /* 0x0000004000057882 */ /* 0x000fc60000000000 */
[----:B------:R-:W-:Y:S01]  /*3db0*/  UVIRTCOUNT.DEALLOC.SMPOOL 0x80 ;  /* 0x000000800000784c */ /* 0x000fe20000000000 */
[----:B--2---:R-:W-:Y:S02]  /*3dc0*/  ULEA UR4, UR4, UR5, 0x18 ;  /* 0x0000000504047291 */ /* 0x004fe4000f8ec0ff */
[----:B------:R-:W-:-:S07]  /*3dd0*/  ULEA UR5, UR18, UR6, 0x3 ;  /* 0x0000000612057291 */ /* 0x000fce000f8e18ff */
[----:B------:R2:W-:Y:S02]  /*3de0*/  @P0 STS.U8 [UR4+0x1c], R0 ;  /* 0x00001c00ff000988 */ /* 0x0005e40008000004 */
[----:B------:R-:W3:Y:S02]  /*3df0*/  SYNCS.PHASECHK.TRANS64.TRYWAIT P0, [UR5], R3 ;  /* 0x00000003ff0075a7 */ /* 0x000ee40008001105 */
[----:B--23--:R-:W-:Y:S05]  /*3e00*/  @!P0 BRA `(.L_x_74) ;  /* 0x0000005000988947 */ /* 0x00cfea0003800000 */
.L_x_191:
[----:B------:R-:W-:-:S04]  /*3e10*/  UIADD3 UR7, UPT, UPT, UR18, 0x1, URZ ;  /* 0x0000000112077890 */ /* 0x000fc8000fffe0ff */
[----:B------:R-:W-:-:S04]  /*3e20*/  UISETP.NE.AND UP0, UPT, UR7, 0x4, UPT ;  /* 0x000000040700788c */ /* 0x000fc8000bf05270 */
[----:B-1----:R-:W-:Y:S02]  /*3e30*/  USEL UR8, URZ, 0x1, UP0 ;  /* 0x00000001ff087887 */ /* 0x002fe40008000000 */
[----:B------:R-:W-:-:S04]  /*3e40*/  USEL UR7, UR7, URZ, UP0 ;  /* 0x000000ff07077287 */ /* 0x000fc80008000000 */
[----:B------:R-:W-:Y:S01]  /*3e50*/  ULEA UR5, UR7, UR6, 0x3 ;  /* 0x0000000607057291 */ /* 0x000fe2000f8e18ff */
[----:B------:R-:W-:-:S04]  /*3e60*/  LOP3.LUT R2, R11, UR8, RZ, 0x3c, !PT ;  /* 0x000000080b027c12 */ /* 0x000fc8000f8e3cff */
[----:B--2---:R-:W-:-:S04]  /*3e70*/  SHF.L.U32 R3, R2, 0x1f, RZ ;  /* 0x0000001f02037819 */ /* 0x004fc800000006ff */
[----:B------:R-:W1:Y:S02]  /*3e80*/  SYNCS.PHASECHK.TRANS64.TRYWAIT P0, [UR5], R3 ;  /* 0x00000003ff0075a7 */ /* 0x000e640008001105 */
[----:B-1----:R-:W-:Y:S05]  /*3e90*/  @!P0 BRA `(.L_x_75) ;  /* 0x00000050008c8947 */ /* 0x002fea0003800000 */
.L_x_193:
        /* <DEDUP_REMOVED lines=9> */
.L_x_195:
[----:B------:R-:W-:-:S04]  /*3f30*/  UIADD3 UR7, UPT, UPT, UR7, 0x1, URZ ;  /* 0x0000000107077890 */ /* 0x000fc8000fffe0ff */
[----:B------:R-:W-:-:S04]  /*3f40*/  UISETP.NE.AND UP0, UPT, UR7, 0x4, UPT ;  /* 0x000000040700788c */ /* 0x000fc8000bf05270 */
[----:B------:R-:W-:Y:S02]  /*3f50*/  USEL UR5, URZ, 0x1, UP0 ;  /* 0x00000001ff057887 */ /* 0x000fe40008000000 */
[----:B------:R-:W-:-:S04]  /*3f60*/  USEL UR7, UR7, URZ, UP0 ;  /* 0x000000ff07077287 */ /* 0x000fc80008000000 */
[----:B------:R-:W-:Y:S01]  /*3f70*/  ULEA UR7, UR7, UR6, 0x3 ;  /* 0x0000000607077291 */ /* 0x000fe2000f8e18ff */
[----:B-1----:R-:W-:-:S04]  /*3f80*/  LOP3.LUT R3, R2, UR5, RZ, 0x3c, !PT ;  /* 0x0000000502037c12 */ /* 0x002fc8000f8e3cff */
[----:B------:R-:W-:-:S04]  /*3f90*/  SHF.L.U32 R3, R3, 0x1f, RZ ;  /* 0x0000001f03037819 */ /* 0x000fc800000006ff */
[----:B------:R-:W1:Y:S02]  /*3fa0*/  SYNCS.PHASECHK.TRANS64.TRYWAIT P0, [UR7], R3 ;  /* 0x00000003ff0075a7 */ /* 0x000e640008001107 */
[----:B-1----:R-:W-:Y:S05]  /*3fb0*/  @!P0 BRA `(.L_x_77) ;  /* 0x0000005000748947 */ /* 0x002fea0003800000 */
.L_x_197:
[----:B------:R-:W-:Y:S01]  /*3fc0*/  NOP ;  /* 0x0000000000007918 */ /* 0x000fe20000000000 */
[----:B-1----:R-:W1:Y:S01]  /*3fd0*/  LDS R0, [UR4+0x14] ;  /* 0x00001404ff007984 */ /* 0x002e620008000800 */
[----:B------:R-:W-:Y:S01]  /*3fe0*/  ULOP3.LUT UR6, UR19, 0xffff, URZ, 0xc0, !UPT ;  /* 0x0000ffff13067892 */ /* 0x000fe2000f8ec0ff */
[----:B------:R-:W-:Y:S01]  /*3ff0*/  UMOV UR8, 0xffff ;  /* 0x0000ffff00087882 */ /* 0x000fe20000000000 */
[----:B------:R-:W-:Y:S02]  /*4000*/  UMOV UR5, 0x1 ;  /* 0x0000000100057882 */ /* 0x000fe40000000000 */
[----:B------:R-:W-:-:S04]  /*4010*/  USHF.R.U32.HI UR6, URZ, 0x5, UR6 ;  /* 0x00000005ff067899 */ /* 0x000fc80008011606 */
[----:B------:R-:W-:Y:S02]  /*4020*/  USHF.L.U32 UR8, UR8, UR6, URZ ;  /* 0x0000000608087299 */ /* 0x000fe400080006ff */
[----:B------:R-:W-:-:S04]  /*4030*/  USHF.L.U32 UR5, UR5, UR6, URZ ;  /* 0x0000000605057299 */ /* 0x000fc800080006ff */
[----:B-1----:R-:W-:-:S04]  /*4040*/  LOP3.LUT R0, R0, UR8, RZ, 0xc0, !PT ;  /* 0x0000000800007c12 */ /* 0x002fc8000f8ec0ff */
[----:B------:R-:W-:-:S13]  /*4050*/  ISETP.NE.AND P0, PT, R0, UR8, PT ;  /* 0x0000000800007c0c */ /* 0x000fda000bf05270 */
[----:B------:R-:W-:Y:S05]  /*4060*/  @P0 BRA `(.L_x_78) ;  /* 0x0000000000580947 */ /* 0x000fea0003800000 */
[----:B------:R-:W1:Y:S02]  /*4070*/  LDS R0, [UR4+0x18] ;  /* 0x00001804ff007984 */ /* 0x000e640008000800 */
[----:B-1----:R-:W-:-:S04]  /*4080*/  LOP3.LUT R0, R0, UR5, RZ, 0xc0, !PT ;  /* 0x0000000500007c12 */ /* 0x002fc8000f8ec0ff */
[----:B------:R-:W-:-:S13]  /*4090*/  ISETP.NE.AND P0, PT, R0, UR5, PT ;  /* 0x0000000500007c0c */ /* 0x000fda000bf05270 */
[----:B------:R-:W-:Y:S05]  /*40a0*/  @P0 BRA `(.L_x_79) ;  /* 0x00000000003c0947 */ /* 0x000fea0003800000 */
[----:B------:R-:W1:Y:S01]  /*40b0*/  S2R R2, SR_LANEID ;  /* 0x0000000000027919 */ /* 0x000e620000000000 */
[----:B------:R-:W-:Y:S01]  /*40c0*/  ULOP3.LUT UR8, URZ, UR8, URZ, 0x33, !UPT ;  /* 0x00000008ff087292 */ /* 0x000fe2000f8e33ff */
[----:B------:R-:W-:Y:S01]  /*40d0*/  LOP3.LUT R4, RZ, UR5, RZ, 0x33, !PT ;  /* 0x00000005ff047c12 */ /* 0x000fe2000f8e33ff */
[----:B------:R-:W-:Y:S02]  /*40e0*/  VOTEU.ANY UR7, UPT, PT ;  /* 0x0000000000077886 */ /* 0x000fe400038e0100 */
[----:B------:R-:W-:Y:S01]  /*40f0*/  UFLO.U32 UR7, UR7 ;  /* 0x00000007000772bd */ /* 0x000fe200080e0000 */
[----:B------:R-:W2:Y:S01]  /*4100*/  REDUX UR5, R4 ;  /* 0x00000000040573c4 */ /* 0x000ea20000000000 */
[----:B------:R-:W-:-:S06]  /*4110*/  IMAD.U32 R0, RZ, RZ, UR8 ;  /* 0x00000008ff007e24 */ /* 0x000fcc000f8e00ff */
[----:B------:R3:W-:Y:S01]  /*4120*/  UTCATOMSWS.AND URZ, UR8 ;  /* 0x0000000800ff79e3 */ /* 0x0007e20008000000 */
[----:B------:R-:W4:Y:S01]  /*4130*/  REDUX UR6, R0 ;  /* 0x00000000000673c4 */ /* 0x000f220000000000 */
[----:B-1----:R-:W-:Y:S01]  /*4140*/  ISETP.EQ.U32.AND P0, PT, R2, UR7, PT ;  /* 0x0000000702007c0c */ /* 0x002fe2000bf02070 */
[----:B--2---:R-:W-:Y:S01]  /*4150*/  IMAD.U32 R2, RZ, RZ, UR5 ;  /* 0x00000005ff027e24 */ /* 0x004fe2000f8e00ff */
[----:B----4-:R-:W-:-:S11]  /*4160*/  MOV R3, UR6 ;  /* 0x0000000600037c02 */ /* 0x010fd60008000f00 */
[----:B------:R3:W-:Y:S04]  /*4170*/  @P0 ATOMS.AND RZ, [UR4+0x14], R3 ;  /* 0x00001403ffff098c */ /* 0x0007e8000a800004 */
[----:B------:R3:W-:Y:S01]  /*4180*/  @P0 ATOMS.AND RZ, [UR4+0x18], R2 ;  /* 0x00001802ffff098c */ /* 0x0007e2000a800004 */
[----:B------:R-:W-:Y:S05]  /*4190*/  BRA `(.L_x_80) ;  /* 0x0000000000147947 */ /* 0x000fea0003800000 */
.L_x_79:
[----:B------:R-:W-:Y:S02]  /*41a0*/  MOV R2, 0x41c0 ;  /* 0x000041c000027802 */ /* 0x000fe40000000f00 */
[----:B----45:R-:W-:Y:S05]  /*41b0*/  CALL.REL.NOINC `($__internal_0_$__cuda_sm10x_tcgen05_guardrail_trap_col_being_dealloced_not_returned_by_alloc) ;  /* 0x00000054005c7944 */ /* 0x030fea0003c00000 */
[----:B------:R-:W-:Y:S05]  /*41c0*/  BRA `(.L_x_80) ;  /* 0x0000000000087947 */ /* 0x000fea0003800000 */
.L_x_78:
[----:B------:R-:W-:Y:S02]  /*41d0*/  MOV R2, 0x41f0 ;  /* 0x000041f000027802 */ /* 0x000fe40000000f00 */
[----:B----45:R-:W-:Y:S05]  /*41e0*/  CALL.REL.NOINC `($__internal_2_$__cuda_sm10x_tcgen05_guardrail_trap_unallocated_columns_being_dealloced) ;  /* 0x0000005400687944 */ /* 0x030fea0003c00000 */
.L_x_80:
[----:B------:R-:W-:Y:S01]  /*41f0*/  NOP ;  /* 0x0000000000007918 */ /* 0x000fe20000000000 */
[----:B---3--:R-:W-:Y:S05]  /*4200*/  EXIT ;  /* 0x000000000000794d */ /* 0x008fea0003800000 */
.L_x_62:
[----:B------:R-:W-:-:S09]  /*4210*/  UISETP.NE.OR UP2, UPT, UR8, 0x3, !UP2 ;  /* 0x000000030800788c */ /* 0x000fd2000d745670 */
[----:B------:R-:W-:Y:S05]  /*4220*/  BRA.U UP2, `(.L_x_81) ;  /* 0x0000001102147547 */ /* 0x000fea000b800000 */
[----:B------:R-:W1:Y:S01]  /*4230*/  LDC R0, c[0x0][0xb30] ;  /* 0x0002cc00ff007b82 */ /* 0x000e620000000800 */
[----:B------:R-:W2:Y:S01]  /*4240*/  LDCU.64 UR8, c[0x0][0x888] ;  /* 0x00011100ff0877ac */ /* 0x000ea20008000a00 */
[----:B------:R-:W-:Y:S02]  /*4250*/  HFMA2 R25, -RZ, RZ, 0, 0 ;  /* 0x00000000ff197431 */ /* 0x000fe400000001ff */
[----:B------:R-:W-:Y:S01]  /*4260*/  IMAD.MOV.U32 R32, RZ, RZ, 0x1 ;  /* 0x00000001ff207424 */ /* 0x000fe200078e00ff */
[----:B------:R-:W-:Y:S01]  /*4270*/  MOV R23, 0x1000 ;  /* 0x0000100000177802 */ /* 0x000fe20000000f00 */
[----:B------:R-:W4:Y:S01]  /*4280*/  LDCU.64 UR4, c[0x0][0x890] ;  /* 0x00011200ff0477ac */ /* 0x000f220008000a00 */
[----:B------:R-:W-:Y:S01]  /*4290*/  IMAD.MOV.U32 R27, RZ, RZ, RZ ;  /* 0x000000ffff1b7224 */ /* 0x000fe200078e00ff */
[----:B------:R-:W3:Y:S01]  /*42a0*/  LDC R19, c[0x0][0x370] ;  /* 0x0000dc00ff137b82 */ /* 0x000ee20000000800 */
[----:B------:R-:W-:Y:S01]  /*42b0*/  UMOV UR7, 0x400 ;  /* 0x0000040000077882 */ /* 0x000fe20000000000 */
[----:B------:R-:W-:-:S02]  /*42c0*/  UPLOP3.LUT UP1, UPT, UPT, UPT, UPT, 0x40, 0x4 ;  /* 0x000000000004789c */ /* 0x000fc40003f2e870 */
[----:B------:R-:W-:-:S04]  /*42d0*/  ULEA UR7, UR37, UR7, 0x18 ;  /* 0x0000000725077291 */ /* 0x000fc8000f8ec0ff */
[----:B------:R-:W3:Y:S01]  /*42e0*/  LDC R2, c[0x0][0xb0c] ;  /* 0x0002c300ff027b82 */ /* 0x000ee20000000800 */
[----:B------:R-:W-:Y:S02]  /*42f0*/  UIADD3 UR13, UPT, UPT, UR7, 0x128, URZ ;  /* 0x00000128070d7890 */ /* 0x000fe4000fffe0ff */
[----:B--2---:R-:W-:Y:S02]  /*4300*/  UISETP.NE.U32.AND UP2, UPT, UR8, URZ, UPT ;  /* 0x000000ff0800728c */ /* 0x004fe4000bf45070 */
[----:B------:R-:W-:Y:S02]  /*4310*/  UIADD3 UR33, UPT, UPT, UR7, 0x110, URZ ;  /* 0x0000011007217890 */ /* 0x000fe4000fffe0ff */
[----:B----4-:R-:W-:Y:S01]  /*4320*/  UISETP.NE.U32.AND UP3, UPT, UR4, URZ, UPT ;  /* 0x000000ff0400728c */ /* 0x010fe2000bf65070 */
[----:B------:R-:W2:Y:S01]  /*4330*/  LDC R18, c[0x0][0xb20] ;  /* 0x0002c800ff127b82 */ /* 0x000ea20000000800 */
[----:B-1----:R-:W-:Y:S01]  /*4340*/  ISETP.NE.AND P1, PT, R0, 0x1, PT ;  /* 0x000000010000780c */ /* 0x002fe20003f25270 */
[----:B------:R-:W-:-:S02]  /*4350*/  UISETP.NE.AND.EX UP2, UPT, UR9, URZ, UPT, UP2 ;  /* 0x000000ff0900728c */ /* 0x000fc4000bf45320 */
[----:B------:R-:W-:Y:S02]  /*4360*/  UIADD3 UR25, UPT, UPT, UR7, 0x118, URZ ;  /* 0x0000011807197890 */ /* 0x000fe4000fffe0ff */
[----:B------:R-:W-:Y:S02]  /*4370*/  UIADD3 UR17, UPT, UPT, UR7, 0x120, URZ ;  /* 0x0000012007117890 */ /* 0x000fe4000fffe0ff */
[----:B------:R-:W1:Y:S01]  /*4380*/  LDC.64 R36, c[0x0][0x348] ;  /* 0x0000d200ff247b82 */ /* 0x000e620000000a00 */
[----:B------:R-:W-:Y:S02]  /*4390*/  UPRMT UR13, UR37, 0x654, UR13 ;  /* 0x00000654250d7896 */ /* 0x000fe4000800000d */
[----:B------:R-:W-:-:S05]  /*43a0*/  UISETP.NE.AND.EX UP3, UPT, UR5, URZ, UPT, UP3 ;  /* 0x000000ff0500728c */ /* 0x000fca000bf65330 */
[----:B------:R-:W4:Y:S08]  /*43b0*/  LDC.64 R16, c[0x0][0xb10] ;  /* 0x0002c400ff107b82 */ /* 0x000f300000000a00 */
[----:B------:R-:W1:Y:S08]  /*43c0*/  LDC.64 R6, c[0x0][0xb18] ;  /* 0x0002c600ff067b82 */ /* 0x000e700000000a00 */
[----:B------:R-:W1:Y:S08]  /*43d0*/  LDC.64 R4, c[0x0][0xb28] ;  /* 0x0002ca00ff047b82 */ /* 0x000e700000000a00 */
[----:B--23--:R-:W1:Y:S02]  /*43e0*/  LDC R22, c[0x0][0x374] ;  /* 0x0000dd00ff167b82 */ /* 0x00ce640000000800 */
.L_x_92:
[----:B------:R-:W-:Y:S02]  /*43f0*/  LEA R0, R27, UR7, 0x3 ;  /* 0x000000071b007c11 */ /* 0x000fe4000f8e18ff */
[----:B------:R-:W-:Y:S02]  /*4400*/  SHF.L.U32 R3, R25, 0x1f, RZ ;  /* 0x0000001f19037819 */ /* 0x000fe400000006ff */
[----:B------:R-:W-:Y:S02]  /*4410*/  LEA R28, R27, UR7, 0x4 ;  /* 0x000000071b1c7c11 */ /* 0x000fe4000f8e20ff */
[----:B--2---:R-:W2:Y:S02]  /*4420*/  SYNCS.PHASECHK.TRANS64.TRYWAIT P0, [R0+URZ+0x160], R3 ;  /* 0x00016003000075a7 */ /* 0x004ea400080011ff */
[----:B--2---:R-:W-:Y:S05]  /*4430*/  @!P0 BRA `(.L_x_82) ;  /* 0x0000004c006c8947 */ /* 0x004fea0003800000 */
.L_x_198:
[----:B------:R-:W-:Y:S01]  /*4440*/  ISETP.GE.AND P0, PT, R26, 0x1, PT ;  /* 0x000000011a00780c */ /* 0x000fe20003f06270 */
[----:B------:R-:W3:Y:S01]  /*4450*/  LDS.128 R28, [R28+0x1f0] ;  /* 0x0001f0001c1c7984 */ /* 0x000ee20000000c00 */
[----:B--2---:R-:W-:Y:S01]  /*4460*/  VIADD R0, R0, 0x170 ;  /* 0x0000017000007836 */ /* 0x004fe20000000000 */
[----:B------:R-:W-:Y:S01]  /*4470*/  @!PT LDS RZ, [RZ] ;  /* 0x00000000fffff984 */ /* 0x000fe20000000800 */
[----:B------:R-:W-:Y:S01]  /*4480*/  @!PT LDS RZ, [RZ] ;  /* 0x00000000fffff984 */ /* 0x000fe20000000800 */
[----:B------:R-:W-:Y:S01]  /*4490*/  @!PT LDS RZ, [RZ] ;  /* 0x00000000fffff984 */ /* 0x000fe20000000800 */
[----:B------:R-:W-:Y:S01]  /*44a0*/  @!PT LDS RZ, [RZ] ;  /* 0x00000000fffff984 */ /* 0x000fe20000000800 */
[----:B------:R2:W-:Y:S06]  /*44b0*/  MEMBAR.ALL.CTA ;  /* 0x0000000000007992 */ /* 0x0005ec0000008000 */
[----:B--2---:R-:W2:Y:S01]  /*44c0*/  FENCE.VIEW.ASYNC.S ;  /* 0x00000000000073c6 */ /* 0x004ea20000000000 */
[----:B------:R-:W-:Y:S04]  /*44d0*/  PRMT R0, RZ, 0x654, R0 ;  /* 0x00000654ff007816 */ /* 0x000fe80000000000 */
[----:B--2---:R2:W-:Y:S01]  /*44e0*/  SYNCS.ARRIVE.TRANS64.RED.A1T0 RZ, [R0+URZ], RZ ;  /* 0x000000ff00ff79a7 */ /* 0x0045e200081004ff */
[----:B---3--:R-:W-:Y:S11]  /*44f0*/  LOP3.LUT P3, RZ, R30, 0x1, RZ, 0xc0, !PT ;  /* 0x000000011eff7812 */ /* 0x008ff6000786c0ff */
[----:B------:R-:W-:Y:S02]  /*4500*/  @!UPT UIADD3 URZ, UPT, UPT, URZ, URZ, URZ ;  /* 0x000000fffffff290 */ /* 0x000fe4000fffe0ff */
[----:B------:R-:W-:Y:S02]  /*4510*/  @P3 MOV R13, R28 ;  /* 0x0000001c000d3202 */ /* 0x000fe40000000f00 */
[----:B------:R-:W-:Y:S01]  /*4520*/  @P3 LOP3.LUT R8, R29, 0xffff, RZ, 0xc0, !PT ;  /* 0x0000ffff1d083812 */ /* 0x000fe200078ec0ff */
[----:B--2---:R-:W-:Y:S06]  /*4530*/  @!P0 BRA `(.L_x_83) ;  /* 0x0000000000a48947 */ /* 0x004fec0003800000 */
[----:B-1---5:R-:W-:Y:S01]  /*4540*/  IMAD.HI.U32 R33, R22, R7, RZ ;  /* 0x0000000716217227 */ /* 0x022fe200078e00ff */
[----:B------:R-:W-:Y:S02]  /*4550*/  ISETP.NE.AND P0, PT, R6, 0x1, PT ;  /* 0x000000010600780c */ /* 0x000fe40003f05270 */
[----:B------:R-:W-:Y:S01]  /*4560*/  ISETP.NE.AND P2, PT, R26, 0x1, PT ;  /* 0x000000011a00780c */ /* 0x000fe20003f45270 */
[----:B----4-:R-:W-:Y:S01]  /*4570*/  IMAD.HI.U32 R34, R19, R16, RZ ;  /* 0x0000001013227227 */ /* 0x010fe200078e00ff */
[----:B------:R-:W-:Y:S02]  /*4580*/  SHF.R.U32.HI R33, RZ, R18, R33 ;  /* 0x00000012ff217219 */ /* 0x000fe40000011621 */
[----:B------:R-:W-:Y:S01]  /*4590*/  ISETP.NE.AND P4, PT, R2, 0x1, PT ;  /* 0x000000010200780c */ /* 0x000fe20003f85270 */
[----:B------:R-:W-:Y:S01]  /*45a0*/  IMAD.HI.U32 R38, R13, R16, RZ ;  /* 0x000000100d267227 */ /* 0x000fe200078e00ff */
[----:B------:R-:W-:Y:S02]  /*45b0*/  SHF.R.U32.HI R34, RZ, R17, R34 ;  /* 0x00000011ff227219 */ /* 0x000fe40000011622 */
[----:B------:R-:W-:Y:S01]  /*45c0*/  SEL R3, R22, R33, !P0 ;  /* 0x0000002116037207 */ /* 0x000fe20004000000 */
[C---:B------:R-:W-:Y:S01]  /*45d0*/  IMAD.HI.U32 R33, R8.reuse, R7, RZ ;  /* 0x0000000708217227 */ /* 0x040fe200078e00ff */
[----:B------:R-:W-:Y:S02]  /*45e0*/  SEL R11, R19, R34, !P4 ;  /* 0x00000022130b7207 */ /* 0x000fe40006000000 */
[----:B------:R-:W-:Y:S01]  /*45f0*/  SHF.R.U32.HI R38, RZ, R17, R38 ;  /* 0x00000011ff267219 */ /* 0x000fe20000011626 */
[----:B------:R-:W-:Y:S01]  /*4600*/  IMAD.HI.U32 R40, R3, R4, RZ ;  /* 0x0000000403287227 */ /* 0x000fe200078e00ff */
[----:B------:R-:W-:Y:S03]  /*4610*/  SHF.R.U32.HI R33, RZ, R18, R33 ;  /* 0x00000012ff217219 */ /* 0x000fe60000011621 */
[----:B------:R-:W-:Y:S01]  /*4620*/  IMAD.HI.U32 R34, R11, R4, RZ ;  /* 0x000000040b227227 */ /* 0x000fe200078e00ff */
[----:B------:R-:W-:Y:S02]  /*4630*/  @P2 SHF.R.U32.HI R3, RZ, R5, R40 ;  /* 0x00000005ff032219 */ /* 0x000fe40000011628 */
[----:B------:R-:W-:Y:S02]  /*4640*/  SEL R9, R8, R33, !P0 ;  /* 0x0000002108097207 */ /* 0x000fe40004000000 */
[----:B------:R-:W-:Y:S01]  /*4650*/  @P2 SHF.R.U32.HI R11, RZ, R5, R34 ;  /* 0x00000005ff0b2219 */ /* 0x000fe20000011622 */
[C---:B------:R-:W-:Y:S01]  /*4660*/  IMAD R10, R26.reuse, R3, RZ ;  /* 0x000000031a0a7224 */ /* 0x040fe200078e02ff */
[----:B------:R-:W-:Y:S01]  /*4670*/  SEL R3, R13, R38, !P4 ;  /* 0x000000260d037207 */ /* 0x000fe20006000000 */
[C---:B------:R-:W-:Y:S03]  /*4680*/  IMAD.HI.U32 R14, R9.reuse, R4, RZ ;  /* 0x00000004090e7227 */ /* 0x040fe600078e00ff */
[----:B------:R-:W-:Y:S01]  /*4690*/  ISETP.GE.AND P0, PT, R9, R10, PT ;  /* 0x0000000a0900720c */ /* 0x000fe20003f06270 */
[C---:B------:R-:W-:Y:S01]  /*46a0*/  IMAD R12, R26.reuse, R11, RZ ;  /* 0x0000000b1a0c7224 */ /* 0x040fe200078e02ff */
[-C--:B------:R-:W-:Y:S04]  /*46b0*/  SHF.R.U32.HI R14, RZ, R5.reuse, R14 ;  /* 0x00000005ff0e7219 */ /* 0x080fe8000001160e */
[----:B------:R-:W-:Y:S02]  /*46c0*/  ISETP.GE.OR P0, PT, R3, R12, P0 ;  /* 0x0000000c0300720c */ /* 0x000fe40000706670 */
[----:B------:R-:W-:Y:S05]  /*46d0*/  SEL R15, R9, R14, !P2 ;  /* 0x0000000e090f7207 */ /* 0x000fea0005000000 */
[----:B------:R-:W-:Y:S04]  /*46e0*/  IMAD.MOV R14, RZ, RZ, -R15 ;  /* 0x000000ffff0e7224 */ /* 0x000fe800078e0a0f */
[----:B------:R-:W-:Y:S02]  /*46f0*/  IMAD R14, R26, R14, R9 ;  /* 0x0000000e1a0e7224 */ /* 0x000fe400078e0209 */
[C---:B------:R-:W-:Y:S05]  /*4700*/  @!P0 IMAD.HI.U32 R10, R3.reuse, R4, RZ ;  /* 0x00000004030a8227 */ /* 0x040fea00078e00ff */
[----:B------:R-:W-:Y:S04]  /*4710*/  @!P0 SHF.R.U32.HI R10, RZ, R5, R10 ;  /* 0x00000005ff0a8219 */ /* 0x000fe8000001160a */
[----:B------:R-:W-:Y:S01]  /*4720*/  @!P0 SEL R0, R3, R10, !P2 ;  /* 0x0000000a03008207 */ /* 0x000fe20005000000 */
[----:B------:R-:W-:Y:S03]  /*4730*/  IMAD.MOV R10, RZ, RZ, -R3 ;  /* 0x000000ffff0a7224 */ /* 0x000fe600078e0a03 */
[----:B------:R-:W-:Y:S01]  /*4740*/  @!P0 IADD3 R15, PT, PT, R15, -R0, RZ ;  /* 0x800000000f0f8210 */ /* 0x000fe20007ffe0ff */
[----:B------:R-:W-:Y:S01]  /*4750*/  @!P0 IMAD R0, R11, R14, R0 ;  /* 0x0000000e0b008224 */ /* 0x000fe200078e0200 */
[----:B------:R-:W-:Y:S01]  /*4760*/  IADD3 R11, PT, PT, -R9, RZ, RZ ;  /* 0x000000ff090b7210 */ /* 0x000fe20007ffe1ff */
[----:B------:R-:W-:Y:S02]  /*4770*/  IMAD R13, R2, R10, R13 ;  /* 0x0000000a020d7224 */ /* 0x000fe400078e020d */
[----:B------:R-:W-:Y:S02]  /*4780*/  @!P0 IMAD R9, R15, R26, R3 ;  /* 0x0000001a0f098224 */ /* 0x000fe400078e0203 */
[----:B------:R-:W-:Y:S02]  /*4790*/  @!P0 IMAD.MOV.U32 R3, RZ, RZ, R0 ;  /* 0x000000ffff038224 */ /* 0x000fe400078e0000 */
[----:B------:R-:W-:Y:S02]  /*47a0*/  IMAD R8, R6, R11, R8 ;  /* 0x0000000b06087224 */ /* 0x000fe400078e0208 */
[----:B------:R-:W-:Y:S02]  /*47b0*/  IMAD R13, R3, R2, R13 ;  /* 0x00000002030d7224 */ /* 0x000fe400078e020d */
[----:B------:R-:W-:Y:S02]  /*47c0*/  IMAD R8, R9, R6, R8 ;  /* 0x0000000609087224 */ /* 0x000fe400078e0208 */
.L_x_83:
[----:B------:R-:W-:Y:S05]  /*47d0*/  BRA.U UP1, `(.L_x_84) ;  /* 0x0000000101107547 */ /* 0x000fea000b800000 */
[----:B------:R-:W-:Y:S04]  /*47e0*/  MOV R0, UR6 ;  /* 0x0000000600007c02 */ /* 0x000fe80008000f00 */
[----:B------:R-:W-:Y:S04]  /*47f0*/  SHF.L.U32 R3, R0, 0x1f, RZ ;  /* 0x0000001f00037819 */ /* 0x000fe800000006ff */
[----:B------:R-:W2:Y:S02]  /*4800*/  SYNCS.PHASECHK.TRANS64.TRYWAIT P0, [UR7+0x158], R3 ;  /* 0x00015803ff0075a7 */ /* 0x000ea40008001107 */
[----:B--2---:R-:W-:Y:S05]  /*4810*/  @!P0 BRA `(.L_x_85) ;  /* 0x0000004800888947 */ /* 0x004fea0003800000 */
.L_x_84:
[----:B------:R-:W-:Y:S02]  /*4820*/  R2UR UR35, R21 ;  /* 0x00000000152372ca */ /* 0x000fe400000e0000 */
[----:B------:R-:W-:Y:S02]  /*4830*/  R2UR UR34, R20 ;  /* 0x00000000142272ca */ /* 0x000fe400000e0000 */
[----:B------:R-:W-:Y:S02]  /*4840*/  ISETP.NE.U32.AND P2, PT, RZ, UR4, PT ;  /* 0x00000004ff007c0c */ /* 0x000fe4000bf45070 */
[----:B------:R-:W-:Y:S02]  /*4850*/  SHF.L.U32 R12, R32, 0x1f, RZ ;  /* 0x0000001f200c7819 */ /* 0x000fe400000006ff */
[----:B------:R-:W-:Y:S05]  /*4860*/  ISETP.NE.AND.EX P2, PT, RZ, UR5, PT, P2 ;  /* 0x00000005ff007c0c */ /* 0x000fea000bf45320 */
[----:B------:R-:W-:Y:S02]  /*4870*/  USHF.L.U32 UR35, UR35, 0x6, URZ ;  /* 0x0000000623237899 */ /* 0x000fe400080006ff */
[----:B------:R-:W-:Y:S01]  /*4880*/  USHF.L.U32 UR34, UR34, 0x7, URZ ;  /* 0x0000000722227899 */ /* 0x000fe200080006ff */
[----:B------:R-:W-:Y:S11]  /*4890*/  BRA.U !UP3, `(.L_x_86) ;  /* 0x000000010b347547 */ /* 0x000ff6000b800000 */
[----:B------:R-:W-:Y:S01]  /*48a0*/  UPLOP3.LUT UP0, UPT, UPT, UPT, UP2, 0x80, 0x8 ;  /* 0x000000000008789c */ /* 0x000fe20003f0f020 */
[----:B--2---:R-:W-:Y:S02]  /*48b0*/  HFMA2 R0, -RZ, RZ, 0, 5.9604644775390625e-08 ;  /* 0x00000001ff007431 */ /* 0x004fe400000001ff */
[----:B------:R-:W-:Y:S03]  /*48c0*/  IMAD.MOV.U32 R59, RZ, RZ, 0x1 ;  /* 0x00000001ff3b7424 */ /* 0x000fe600078e00ff */
[----:B------:R-:W-:Y:S05]  /*48d0*/  PLOP3.LUT P0, PT, PT, PT, UP0, 0x80, 0x8 ;  /* 0x000000000008781c */ /* 0x000fea0003f0f008 */
[----:B------:R-:W2:Y:S01]  /*48e0*/  @UP0 LDCU.64 UR10, c[0x0][0x888] ;  /* 0x00011100ff0a07ac */ /* 0x000ea20008000a00 */
[----:B------:R-:W-:Y:S07]  /*48f0*/  @UP0 UIMAD UR8, UR36, UR4, URZ ;  /* 0x00000004240802a4 */ /* 0x000fee000f8e02ff */
[----:B------:R-:W-:Y:S01]  /*4900*/  @!P0 PRMT R59, R0, 0x7610, R59 ;  /* 0x00007610003b8816 */ /* 0x000fe2000000003b */
[----:B--2---:R-:W-:Y:S03]  /*4910*/  @UP0 UIMAD.WIDE UR10, UR8, 0x4, UR10 ;  /* 0x00000004080a08a5 */ /* 0x004fe6000f8e020a */
[----:B------:R-:W2:Y:S03]  /*4920*/  @!UP0 LDCU UR8, c[0x0][0x880] ;  /* 0x00011000ff0887ac */ /* 0x000ea60008000800 */
[----:B------:R-:W-:Y:S01]  /*4930*/  IMAD.U32 R10, RZ, RZ, UR10 ;  /* 0x0000000aff0a7e24 */ /* 0x000fe2000f8e00ff */
[----:B------:R-:W-:Y:S05]  /*4940*/  MOV R11, UR11 ;  /* 0x0000000b000b7c02 */ /* 0x000fea0008000f00 */
[----:B-----5:R3:W5:Y:S02]  /*4950*/  @P0 LDG.E R35, desc[UR46][R10.64] ;  /* 0x0000002e0a230981 */ /* 0x020764000c1e1900 */
[----:B--23--:R-:W-:Y:S07]  /*4960*/  @!P0 IMAD.U32 R35, RZ, RZ, UR8 ;  /* 0x00000008ff238e24 */ /* 0x00cfee000f8e00ff */
.L_x_86:
[----:B-----5:R-:W-:Y:S01]  /*4970*/  @!P2 FSETP.EQ.AND P0, PT, R35, RZ, PT ;  /* 0x000000ff2300a20b */ /* 0x020fe20003f02000 */
[----:B------:R-:W-:Y:S01]  /*4980*/  @!UPT UIADD3 URZ, UPT, UPT, URZ, URZ, URZ ;  /* 0x000000fffffff290 */ /* 0x000fe2000fffe0ff */
[----:B------:R-:W-:Y:S11]  /*4990*/  @!P2 BRA `(.L_x_87) ;  /* 0x000000000014a947 */ /* 0x000ff60003800000 */
[----:B------:R-:W-:Y:S02]  /*49a0*/  LOP3.LUT P2, RZ, R59, 0xff, RZ, 0xc0, !PT ;  /* 0x000000ff3bff7812 */ /* 0x000fe4000784c0ff */
[----:B------:R-:W-:Y:S04]  /*49b0*/  PLOP3.LUT P0, PT, PT, PT, UP0, 0x80, 0x8 ;  /* 0x000000000008781c */ /* 0x000fe80003f0f008 */
[----:B------:R-:W-:Y:S07]  /*49c0*/  PLOP3.LUT P0, PT, P0, PT, PT, 0x8, 0x80 ;  /* 0x000000000080781c */ /* 0x000fee000070e170 */
[----:B------:R-:W-:Y:S11]  /*49d0*/  @P2 FSETP.EQ.AND P0, PT, R35, RZ, PT ;  /* 0x000000ff2300220b */ /* 0x000ff60003f02000 */
[----:B------:R-:W-:Y:S02]  /*49e0*/  @!UPT UIADD3 URZ, UPT, UPT, URZ, URZ, URZ ;  /* 0x000000fffffff290 */ /* 0x000fe4000fffe0ff */
.L_x_87:
[----:B------:R-:W3:Y:S01]  /*49f0*/  SYNCS.PHASECHK.TRANS64.TRYWAIT P2, [UR7+0x130], R12 ;  /* 0x0001300cff0075a7 */ /* 0x000ee20008041107 */
[----:B------:R-:W-:Y:S04]  /*4a00*/  ELECT P4, URZ, PT ;  /* 0x0000000000ff782f */ /* 0x000fe80003880000 */
[----:B------:R-:W-:Y:S11]  /*4a10*/  PLOP3.LUT P4, PT, P0, P4, PT, 0xf2, 0x2f ;  /* 0x00000000002f781c */ /* 0x000ff60000789e72 */
[----:B------:R-:W-:Y:S02]  /*4a20*/  @!UPT UIADD3 URZ, UPT, UPT, URZ, URZ, URZ ;  /* 0x000000fffffff290 */ /* 0x000fe4000fffe0ff */
[----:B-1----:R-:W-:Y:S05]  /*4a30*/  @!P4 IADD3 R9, P0, PT, R36, 0x580, RZ ;  /* 0x000005802409c810 */ /* 0x002fea0007f1e0ff */
[----:B--2---:R-:W-:Y:S01]  /*4a40*/  @!P4 IMAD.X R0, RZ, RZ, R37, P0 ;  /* 0x000000ffff00c224 */ /* 0x004fe200000e0625 */
[----:B---3--:R-:W-:Y:S07]  /*4a50*/  @!P2 BRA `(.L_x_88) ;  /* 0x000000480010a947 */ /* 0x008fee0003800000 */
.L_x_201:
[----:B------:R-:W-:Y:S01]  /*4a60*/  @!P4 R2UR UR8, R0 ;  /* 0x000000000008c2ca */ /* 0x000fe200000e0000 */
[----:B------:R-:W-:Y:S01]  /*4a70*/  VOTEU.ALL UP1, P4 ;  /* 0x0000000000ff7886 */ /* 0x000fe20002020000 */
[----:B------:R-:W-:Y:S01]  /*4a80*/  @!P4 R2UR UR9, R9 ;  /* 0x000000000909c2ca */ /* 0x000fe200000e0000 */
[----:B------:R-:W-:Y:S01]  /*4a90*/  @!P4 IMAD.MOV.U32 R0, RZ, RZ, 0x1000 ;  /* 0x00001000ff00c424 */ /* 0x000fe200078e00ff */
[----:B------:R-:W-:Y:S01]  /*4aa0*/  UMOV UR10, 0x0 ;  /* 0x00000000000a7882 */ /* 0x000fe20000000000 */
[----:B------:R-:W-:Y:S01]  /*4ab0*/  UMOV UR11, 0x10000000 ;  /* 0x10000000000b7882 */ /* 0x000fe20000000000 */
[----:B------:R-:W-:Y:S01]  /*4ac0*/  @!UP1 UIADD3 UR32, UPT, UPT, UR7, 0x400, URZ ;  /* 0x0000040007209890 */ /* 0x000fe2000fffe0ff */
[----:B------:R-:W-:Y:S01]  /*4ad0*/  @!P4 IADD3 R9, P0, PT, R36, 0x580, RZ ;  /* 0x000005802409c810 */ /* 0x000fe20007f1e0ff */
[----:B------:R-:W-:Y:S05]  /*4ae0*/  VOTEU.ALL UP1, P4 ;  /* 0x0000000000ff7886 */ /* 0x000fea0002020000 */
[----:B------:R-:W-:Y:S01]  /*4af0*/  IMAD.U32 R11, RZ, RZ, UR8 ;  /* 0x00000008ff0b7e24 */ /* 0x000fe2000f8e00ff */
[----:B------:R-:W-:Y:S01]  /*4b00*/  UPRMT UR8, UR37, 0x654, UR33 ;  /* 0x0000065425087896 */ /* 0x000fe20008000021 */
[----:B------:R-:W-:Y:S03]  /*4b10*/  IMAD.U32 R10, RZ, RZ, UR9 ;  /* 0x00000009ff0a7e24 */ /* 0x000fe6000f8e00ff */
[----:B------:R-:W-:Y:S02]  /*4b20*/  @!P4 R2UR UR15, R11 ;  /* 0x000000000b0fc2ca */ /* 0x000fe400000e0000 */
[----:B------:R-:W-:Y:S11]  /*4b30*/  @!P4 R2UR UR14, R10 ;  /* 0x000000000a0ec2ca */ /* 0x000ff600000e0000 */
[----:B------:R-:W-:Y:S02]  /*4b40*/  @!UPT UIADD3 URZ, UPT, UPT, URZ, URZ, URZ ;  /* 0x000000fffffff290 */ /* 0x000fe4000fffe0ff */
[----:B------:R2:W-:Y:S01]  /*4b50*/  @!UP1 UTMALDG.3D [UR32], [UR14], desc[UR10] ;  /* 0x00000a200e0095b4 */ /* 0x0005e20008011000 */
[----:B------:R3:W-:Y:S01]  /*4b60*/  @!P4 SYNCS.ARRIVE.TRANS64.RED.A0TR RZ, [UR7+0x110], R0 ;  /* 0x00011000ffffc9a7 */ /* 0x0007e20008300407 */
[----:B------:R-:W-:Y:S01]  /*4b70*/  SYNCS.ARRIVE.TRANS64.RED.A1T0 RZ, [UR8], RZ ;  /* 0x000000ffffff79a7 */ /* 0x000fe20008100408 */
[----:B---3--:R-:W-:Y:S01]  /*4b80*/  @!P4 IMAD.X R0, RZ, RZ, R37, P0 ;  /* 0x000000ffff00c224 */ /* 0x008fe200000e0625 */
[----:B------:R-:W3:Y:S02]  /*4b90*/  SYNCS.PHASECHK.TRANS64.TRYWAIT P2, [UR7+0x138], R12 ;  /* 0x0001380cff0075a7 */ /* 0x000ee40008041107 */
[----:B--23--:R-:W-:Y:S05]  /*4ba0*/  @!P2 BRA `(.L_x_89) ;  /* 0x0000004400d4a947 */ /* 0x00cfea0003800000 */
.L_x_203:
        /* <DEDUP_REMOVED lines=8> */
[----:B------:R-:W-:Y:S01]  /*4c30*/  @!UP1 UIADD3 UR24, UPT, UPT, UR7, 0x1400, URZ ;  /* 0x0000140007189890 */ /* 0x000fe2000fffe0ff */
[----:B------:R-:W-:Y:S01]  /*4c40*/  VOTEU.ALL UP1, P4 ;  /* 0x0000000000ff7886 */ /* 0x000fe20002020000 */
[----:B------:R-:W-:Y:S01]  /*4c50*/  UMOV UR27, UR35 ;  /* 0x00000023001b7c82 */ /* 0x000fe20008000000 */
[----:B------:R-:W-:Y:S02]  /*4c60*/  UMOV UR28, UR36 ;  /* 0x00000024001c7c82 */ /* 0x000fe40008000000 */
[----:B------:R-:W-:Y:S01]  /*4c70*/  IMAD.U32 R11, RZ, RZ, UR8 ;  /* 0x00000008ff0b7e24 */ /* 0x000fe2000f8e00ff */
[----:B------:R-:W-:Y:S01]  /*4c80*/  UPRMT UR8, UR37, 0x654, UR25 ;  /* 0x0000065425087896 */ /* 0x000fe20008000019 */
[----:B------:R-:W-:Y:S02]  /*4c90*/  IMAD.U32 R10, RZ, RZ, UR9 ;  /* 0x00000009ff0a7e24 */ /* 0x000fe4000f8e00ff */
[----:B------:R-:W-:Y:S01]  /*4ca0*/  @!P4 IMAD.X R20, RZ, RZ, R37, P0 ;  /* 0x000000ffff14c224 */ /* 0x000fe200000e0625 */
[----:B------:R-:W-:Y:S02]  /*4cb0*/  @!P4 R2UR UR15, R11 ;  /* 0x000000000b0fc2ca */ /* 0x000fe400000e0000 */
[----:B------:R-:W-:Y:S11]  /*4cc0*/  @!P4 R2UR UR14, R10 ;  /* 0x000000000a0ec2ca */ /* 0x000ff600000e0000 */
[----:B------:R-:W-:Y:S02]  /*4cd0*/  @!UPT UIADD3 URZ, UPT, UPT, URZ, URZ, URZ ;  /* 0x000000fffffff290 */ /* 0x000fe4000fffe0ff */
[----:B------:R2:W-:Y:S01]  /*4ce0*/  @!UP1 UTMALDG.3D [UR24], [UR14], desc[UR10] ;  /* 0x00000a180e0095b4 */ /* 0x0005e20008011000 */
[----:B------:R2:W-:Y:S01]  /*4cf0*/  @!P4 SYNCS.ARRIVE.TRANS64.RED.A0TR RZ, [UR7+0x118], R0 ;  /* 0x00011800ffffc9a7 */ /* 0x0005e20008300407 */
[----:B------:R-:W-:Y:S01]  /*4d00*/  SYNCS.ARRIVE.TRANS64.RED.A1T0 RZ, [UR8], RZ ;  /* 0x000000ffffff79a7 */ /* 0x000fe20008100408 */
[----:B------:R-:W3:Y:S02]  /*4d10*/  SYNCS.PHASECHK.TRANS64.TRYWAIT P2, [UR7+0x140], R12 ;  /* 0x0001400cff0075a7 */ /* 0x000ee40008041107 */
[----:B--23--:R-:W-:Y:S05]  /*4d20*/  @!P2 BRA `(.L_x_90) ;  /* 0x00000044008ca947 */ /* 0x00cfea0003800000 */
.L_x_205:
[----:B------:R-:W2:Y:S01]  /*4d30*/  LDC.64 R14, c[0x0][0xb10] ;  /* 0x0002c400ff0e7b82 */ /* 0x000ea20000000a00 */
[----:B------:R-:W-:Y:S01]  /*4d40*/  @!P4 R2UR UR8, R20 ;  /* 0x000000001408c2ca */ /* 0x000fe200000e0000 */
[----:B------:R-:W-:Y:S01]  /*4d50*/  VOTEU.ALL UP1, P4 ;  /* 0x0000000000ff7886 */ /* 0x000fe20002020000 */
[----:B------:R-:W-:Y:S01]  /*4d60*/  @!P4 R2UR UR9, R21 ;  /* 0x000000001509c2ca */ /* 0x000fe200000e0000 */
[----:B------:R-:W-:Y:S01]  /*4d70*/  UMOV UR10, 0x0 ;  /* 0x00000000000a7882 */ /* 0x000fe20000000000 */
[----:B------:R-:W-:Y:S03]  /*4d80*/  UMOV UR11, 0x10000000 ;  /* 0x10000000000b7882 */ /* 0x000fe60000000000 */
[----:B------:R-:W3:Y:S01]  /*4d90*/  LDC.64 R10, c[0x0][0xb18] ;  /* 0x0002c600ff0a7b82 */ /* 0x000ee20000000a00 */
[----:B------:R-:W-:Y:S01]  /*4da0*/  @!UP1 UIADD3 UR18, UPT, UPT, UR34, 0x40, URZ ;  /* 0x0000004022129890 */ /* 0x000fe2000fffe0ff */
[----:B------:R-:W-:Y:S01]  /*4db0*/  @P3 SHF.R.U32.HI R24, RZ, 0x10, R29 ;  /* 0x00000010ff183819 */ /* 0x000fe2000001161d */
[----:B------:R-:W-:Y:S01]  /*4dc0*/  @!UP1 UIADD3 UR16, UPT, UPT, UR7, 0x2400, URZ ;  /* 0x0000240007109890 */ /* 0x000fe2000fffe0ff */
[----:B------:R-:W-:Y:S01]  /*4dd0*/  VIADD R27, R27, 0x1 ;  /* 0x000000011b1b7836 */ /* 0x000fe20000000000 */
[----:B------:R-:W-:Y:S03]  /*4de0*/  VOTEU.ALL UP1, P4 ;  /* 0x0000000000ff7886 */ /* 0x000fe60002020000 */
[----:B------:R-:W5:Y:S01]  /*4df0*/  @!P1 LDC R0, c[0x0][0xb20] ;  /* 0x0002c800ff009b82 */ /* 0x000f620000000800 */
[----:B------:R-:W-:Y:S01]  /*4e00*/  UMOV UR19, UR35 ;  /* 0x0000002300137c82 */ /* 0x000fe20008000000 */
[----:B------:R-:W-:Y:S01]  /*4e10*/  IMAD.U32 R21, RZ, RZ, UR8 ;  /* 0x00000008ff157e24 */ /* 0x000fe2000f8e00ff */
[----:B------:R-:W-:Y:S05]  /*4e20*/  UMOV UR20, UR36 ;  /* 0x0000002400147c82 */ /* 0x000fea0008000000 */
[----:B-1----:R-:W1:Y:S01]  /*4e30*/  @!P1 LDC R3, c[0x0][0xb0c] ;  /* 0x0002c300ff039b82 */ /* 0x002e620000000800 */
[----:B------:R-:W-:Y:S01]  /*4e40*/  IMAD.U32 R20, RZ, RZ, UR9 ;  /* 0x00000009ff147e24 */ /* 0x000fe2000f8e00ff */
[----:B------:R-:W-:Y:S01]  /*4e50*/  UPRMT UR8, UR37, 0x654, UR17 ;  /* 0x0000065425087896 */ /* 0x000fe20008000011 */
[----:B------:R-:W-:Y:S03]  /*4e60*/  @!P4 R2UR UR15, R21 ;  /* 0x00000000150fc2ca */ /* 0x000fe600000e0000 */
[----:B------:R-:W-:Y:S01]  /*4e70*/  @!P4 R2UR UR14, R20 ;  /* 0x00000000140ec2ca */ /* 0x000fe200000e0000 */
[----:B------:R-:W-:Y:S11]  /*4e80*/  @!P4 IMAD.MOV.U32 R20, RZ, RZ, 0x1000 ;  /* 0x00001000ff14c424 */ /* 0x000ff600078e00ff */
[----:B------:R-:W-:Y:S01]  /*4e90*/  @!UPT UIADD3 URZ, UPT, UPT, URZ, URZ, URZ ;  /* 0x000000fffffff290 */ /* 0x000fe2000fffe0ff */
[----:B------:R1:W-:Y:S01]  /*4ea0*/  @!UP1 UTMALDG.3D [UR16], [UR14], desc[UR10] ;  /* 0x00000a100e0095b4 */ /* 0x0003e20008011000 */
[----:B------:R1:W-:Y:S02]  /*4eb0*/  @!P4 SYNCS.ARRIVE.TRANS64.RED.A0TR RZ, [UR7+0x120], R20 ;  /* 0x00012014ffffc9a7 */ /* 0x0003e40008300407 */
[----:B-1----:R-:W-:Y:S01]  /*4ec0*/  @!P1 ISETP.NE.AND P2, PT, R3, 0x1, PT ;  /* 0x000000010300980c */ /* 0x002fe20003f45270 */
[C---:B--2---:R-:W-:Y:S01]  /*4ed0*/  @!P1 IMAD.HI.U32 R14, R13.reuse, R14, RZ ;  /* 0x0000000e0d0e9227 */ /* 0x044fe200078e00ff */
[----:B---3--:R-:W-:Y:S03]  /*4ee0*/  @!P1 ISETP.NE.AND P0, PT, R10, 0x1, PT ;  /* 0x000000010a00980c */ /* 0x008fe60003f05270 */
[C---:B------:R-:W-:Y:S01]  /*4ef0*/  @!P1 IMAD.HI.U32 R11, R8.reuse, R11, RZ ;  /* 0x0000000b080b9227 */ /* 0x040fe200078e00ff */
[----:B------:R-:W-:Y:S04]  /*4f00*/  @!P1 SHF.R.U32.HI R14, RZ, R15, R14 ;  /* 0x0000000fff0e9219 */ /* 0x000fe8000001160e */
[----:B-----5:R-:W-:Y:S01]  /*4f10*/  @!P1 SHF.R.U32.HI R9, RZ, R0, R11 ;  /* 0x00000000ff099219 */ /* 0x020fe2000001160b */
[----:B------:R-:W-:Y:S01]  /*4f20*/  SYNCS.ARRIVE.TRANS64.RED.A1T0 RZ, [UR8], RZ ;  /* 0x000000ffffff79a7 */ /* 0x000fe20008100408 */
[----:B------:R-:W-:Y:S02]  /*4f30*/  @!P1 SEL R14, R13, R14, !P2 ;  /* 0x0000000e0d0e9207 */ /* 0x000fe40005000000 */
[----:B------:R-:W-:Y:S01]  /*4f40*/  @!P1 SEL R9, R8, R9, !P0 ;  /* 0x0000000908099207 */ /* 0x000fe20004000000 */
[----:B------:R-:W1:Y:S04]  /*4f50*/  SYNCS.PHASECHK.TRANS64.TRYWAIT P5, [UR7+0x148], R12 ;  /* 0x0001480cff0075a7 */ /* 0x000e6800080a1107 */
[----:B------:R-:W-:Y:S02]  /*4f60*/  @!P1 IMAD.IADD R0, R9, 0x1, -R14 ;  /* 0x0000000109009824 */ /* 0x000fe400078e0a0e */
[----:B------:R-:W-:Y:S02]  /*4f70*/  @!P1 IMAD.IADD R9, R14, 0x1, -R9 ;  /* 0x000000010e099824 */ /* 0x000fe400078e0a09 */
[----:B------:R-:W-:Y:S02]  /*4f80*/  @!P1 IMAD R13, R0, R3, R13 ;  /* 0x00000003000d9224 */ /* 0x000fe400078e020d */
[----:B------:R-:W-:Y:S01]  /*4f90*/  @!P1 IMAD R8, R9, R10, R8 ;  /* 0x0000000a09089224 */ /* 0x000fe200078e0208 */
[----:B-1----:R-:W-:Y:S06]  /*4fa0*/  @!P5 BRA `(.L_x_91) ;  /* 0x000000440004d947 */ /* 0x002fec0003800000 */
.L_x_207:
[----:B-1----:R-:W-:Y:S01]  /*4fb0*/  @!P4 IADD3 R3, P0, PT, R36, 0x580, RZ ;  /* 0x000005802403c810 */ /* 0x002fe20007f1e0ff */
[----:B------:R-:W-:Y:S01]  /*4fc0*/  VOTEU.ALL UP1, P4 ;  /* 0x0000000000ff7886 */ /* 0x000fe20002020000 */
[----:B------:R-:W-:Y:S01]  /*4fd0*/  UMOV UR18, 0x0 ;  /* 0x0000000000127882 */ /* 0x000fe20000000000 */
[----:B------:R-:W-:Y:S01]  /*4fe0*/  UMOV UR19, 0x10000000 ;  /* 0x1000000000137882 */ /* 0x000fe20000000000 */
[----:B------:R-:W-:Y:S01]  /*4ff0*/  @!P4 R2UR UR9, R3 ;  /* 0x000000000309c2ca */ /* 0x000fe200000e0000 */
[----:B------:R-:W-:Y:S01]  /*5000*/  @!P4 IMAD.X R0, RZ, RZ, R37, P0 ;  /* 0x000000ffff00c224 */ /* 0x000fe200000e0625 */
[----:B------:R-:W-:Y:S01]  /*5010*/  @!UP1 UIADD3 UR10, UPT, UPT, UR34, 0x60, URZ ;  /* 0x00000060220a9890 */ /* 0x000fe2000fffe0ff */
[----:B------:R-:W-:Y:S01]  /*5020*/  ISETP.NE.AND P0, PT, R27, 0x2, PT ;  /* 0x000000021b00780c */ /* 0x000fe20003f05270 */
[----:B------:R-:W-:Y:S01]  /*5030*/  UMOV UR11, UR35 ;  /* 0x00000023000b7c82 */ /* 0x000fe20008000000 */
[----:B------:R-:W-:Y:S01]  /*5040*/  UMOV UR12, UR36 ;  /* 0x00000024000c7c82 */ /* 0x000fe20008000000 */
[----:B------:R-:W-:Y:S01]  /*5050*/  @!P4 R2UR UR8, R0 ;  /* 0x000000000008c2ca */ /* 0x000fe200000e0000 */
[----:B------:R-:W-:Y:S01]  /*5060*/  IMAD.IADD R20, R8, 0x1, R58 ;  /* 0x0000000108147824 */ /* 0x000fe200078e023a */
[----:B------:R-:W-:Y:S01]  /*5070*/  @P3 R2UR UR36, R24 ;  /* 0x00000000182432ca */ /* 0x000fe200000e0000 */
[----:B------:R-:W-:Y:S01]  /*5080*/  IMAD.IADD R21, R13, 0x1, R60 ;  /* 0x000000010d157824 */ /* 0x000fe200078e023c */
[----:B------:R-:W-:Y:S02]  /*5090*/  SEL R0, RZ, 0x1, P0 ;  /* 0x00000001ff007807 */ /* 0x000fe40000000000 */
[----:B------:R-:W-:Y:S01]  /*50a0*/  LOP3.LUT R32, R32, 0x1, RZ, 0x3c, !PT ;  /* 0x0000000120207812 */ /* 0x000fe200078e3cff */
[----:B------:R-:W-:Y:S01]  /*50b0*/  IMAD.U32 R10, RZ, RZ, UR9 ;  /* 0x00000009ff0a7e24 */ /* 0x000fe2000f8e00ff */
[----:B------:R-:W-:Y:S01]  /*50c0*/  @!UP1 UIADD3 UR9, UPT, UPT, UR7, 0x128, URZ ;  /* 0x0000012807099890 */ /* 0x000fe2000fffe0ff */
[----:B------:R-:W-:Y:S02]  /*50d0*/  LOP3.LUT R25, R25, R0, RZ, 0x3c, !PT ;  /* 0x0000000019197212 */ /* 0x000fe400078e3cff */
[----:B------:R-:W-:Y:S02]  /*50e0*/  SEL R27, R27, RZ, P0 ;  /* 0x000000ff1b1b7207 */ /* 0x000fe40000000000 */
[----:B------:R-:W-:Y:S01]  /*50f0*/  IMAD.U32 R11, RZ, RZ, UR8 ;  /* 0x00000008ff0b7e24 */ /* 0x000fe2000f8e00ff */
[----:B------:R-:W-:Y:S01]  /*5100*/  @!P4 R2UR UR14, R10 ;  /* 0x000000000a0ec2ca */ /* 0x000fe200000e0000 */
[----:B------:R-:W-:Y:S01]  /*5110*/  @!UP1 UIADD3 UR8, UPT, UPT, UR7, 0x3400, URZ ;  /* 0x0000340007089890 */ /* 0x000fe2000fffe0ff */
[----:B------:R-:W-:Y:S02]  /*5120*/  VOTEU.ALL UP1, P4 ;  /* 0x0000000000ff7886 */ /* 0x000fe40002020000 */
[----:B------:R-:W-:Y:S11]  /*5130*/  @!P4 R2UR UR15, R11 ;  /* 0x000000000b0fc2ca */ /* 0x000ff600000e0000 */
[----:B------:R-:W-:Y:S02]  /*5140*/  @!UPT UIADD3 URZ, UPT, UPT, URZ, URZ, URZ ;  /* 0x000000fffffff290 */ /* 0x000fe4000fffe0ff */
[----:B------:R2:W-:Y:S01]  /*5150*/  @!UP1 UTMALDG.3D [UR8], [UR14], desc[UR18] ;  /* 0x000012080e0095b4 */ /* 0x0005e20008011000 */
[----:B------:R2:W-:Y:S01]  /*5160*/  @!P4 SYNCS.ARRIVE.TRANS64.RED.A0TR RZ, [UR7+0x128], R23 ;  /* 0x00012817ffffc9a7 */ /* 0x0005e20008300407 */
[----:B------:R-:W-:Y:S01]  /*5170*/  UPLOP3.LUT UP1, UPT, UPT, UPT, UPT, 0x80, 0x8 ;  /* 0x000000000008789c */ /* 0x000fe20003f2f070 */
[----:B------:R-:W-:Y:S01]  /*5180*/  SYNCS.ARRIVE.TRANS64.RED.A1T0 RZ, [UR13], RZ ;  /* 0x000000ffffff79a7 */ /* 0x000fe2000810040d */
[----:B------:R-:W-:Y:S09]  /*5190*/  @P3 BRA `(.L_x_92) ;  /* 0xfffffff000943947 */ /* 0x000ff2000383ffff */
[----:B------:R-:W-:-:S04]  /*51a0*/  SHF.L.U32 R3, R32, 0x1f, RZ ;  /* 0x0000001f20037819 */ /* 0x000fc800000006ff */
[----:B------:R-:W1:Y:S02]  /*51b0*/  SYNCS.PHASECHK.TRANS64.TRYWAIT P0, [UR7+0x130], R3 ;  /* 0x00013003ff0075a7 */ /* 0x000e640008001107 */
[----:B-1----:R-:W-:Y:S05]  /*51c0*/  @!P0 BRA `(.L_x_93) ;  /* 0x0000004000948947 */ /* 0x002fea0003800000 */
.L_x_209:
[----:B------:R-:W3:Y:S02]  /*51d0*/  SYNCS.PHASECHK.TRANS64.TRYWAIT P0, [UR7+0x138], R3 ;  /* 0x00013803ff0075a7 */ /* 0x000ee40008001107 */
[----:B---3--:R-:W-:Y:S05]  /*51e0*/  @!P0 BRA `(.L_x_94) ;  /* 0x0000004000a48947 */ /* 0x008fea0003800000 */
.L_x_211:
[----:B------:R-:W3:Y:S02]  /*51f0*/  SYNCS.PHASECHK.TRANS64.TRYWAIT P0, [UR7+0x140], R3 ;  /* 0x00014003ff0075a7 */ /* 0x000ee40008001107 */
[----:B---3--:R-:W-:Y:S05]  /*5200*/  @!P0 BRA `(.L_x_95) ;  /* 0x0000004000b48947 */ /* 0x008fea0003800000 */
.L_x_213:
[----:B-1----:R-:W-:-:S07]  /*5210*/  MOV R0, UR7 ;  /* 0x0000000700007c02 */ /* 0x002fce0008000f00 */
.L_x_96:
[----:B-1----:R-:W-:-:S04]  /*5220*/  SHF.L.U32 R3, R32, 0x1f, RZ ;  /* 0x0000001f20037819 */ /* 0x002fc800000006ff */
[----:B------:R1:W3:Y:S03]  /*5230*/  SYNCS.PHASECHK.TRANS64.TRYWAIT P0, [R0+URZ+0x148], R3 ;  /* 0x00014803000075a7 */ /* 0x0002e600080011ff */
[----:B---3--:R-:W-:Y:S05]  /*5240*/  @!P0 NANOSLEEP.SYNCS 0x989680 ;  /* 0x009896800000895d */ /* 0x008fea0003900000 */
[----:B------:R-:W3:Y:S02]  /*5250*/  @!P0 SYNCS.PHASECHK.TRANS64 P0, [R0+URZ+0x148], R3 ;  /* 0x00014803000085a7 */ /* 0x000ee400080010ff */
[----:B--23--:R-:W-:Y:S05]  /*5260*/  @P0 EXIT ;  /* 0x000000000000094d */ /* 0x00cfea0003800000 */
[----:B------:R-:W-:Y:S05]  /*5270*/  BRA `(.L_x_96) ;  /* 0xfffffffc00e87947 */ /* 0x000fea000383ffff */
.L_x_81:
[----:B------:R-:W-:-:S06]  /*5280*/  UISETP.GE.AND UP1, UPT, UR8, 0x4, UPT ;  /* 0x000000040800788c */ /* 0x000fcc000bf26270 */
[----:B------:R-:W-:-:S13]  /*5290*/  PLOP3.LUT P0, PT, PT, PT, UP1, 0x80, 0x8 ;  /* 0x000000000008781c */ /* 0x000fda0003f0f018 */
[----:B------:R-:W-:Y:S05]  /*52a0*/  @!P0 EXIT ;  /* 0x000000000000894d */ /* 0x000fea0003800000 */
[----:B------:R-:W-:Y:S01]  /*52b0*/  BAR.SYNC.DEFER_BLOCKING 0x6, 0xa0 ;  /* 0x0182800000007b1d */ /* 0x000fe20000010000 */
[C---:B------:R-:W-:Y:S01]  /*52c0*/  IMAD.SHL.U32 R7, R72.reuse, 0x20, RZ ;  /* 0x0000002048077824 */ /* 0x040fe200078e00ff */
[----:B------:R-:W-:Y:S01]  /*52d0*/  SHF.R.U32.HI R0, RZ, 0x1, R72 ;  /* 0x00000001ff007819 */ /* 0x000fe20000011648 */
[C---:B------:R-:W-:Y:S01]  /*52e0*/  IMAD.SHL.U32 R64, R72.reuse, 0x10, RZ ;  /* 0x0000001048407824 */ /* 0x040fe200078e00ff */
[C---:B------:R-:W-:Y:S01]  /*52f0*/  LOP3.LUT P0, RZ, R72.reuse, 0x4, RZ, 0xc0, !PT ;  /* 0x0000000448ff7812 */ /* 0x040fe2000780c0ff */
[----:B------:R-:W-:Y:S01]  /*5300*/  IMAD.U32 R32, R72, 0x10000, RZ ;  /* 0x0001000048207824 */ /* 0x000fe200078e00ff */
[----:B------:R-:W-:Y:S02]  /*5310*/  UMOV UR48, 0x400 ;  /* 0x0000040000307882 */ /* 0x000fe40000000000 */
[----:B------:R-:W1:Y:S01]  /*5320*/  LDC R63, c[0x0][0x370] ;  /* 0x0000dc00ff3f7b82 */ /* 0x000e620000000800 */
[----:B------:R-:W-:Y:S01]  /*5330*/  ULEA UR48, UR37, UR48, 0x18 ;  /* 0x0000003025307291 */ /* 0x000fe2000f8ec0ff */
[----:B------:R-:W-:Y:S01]  /*5340*/  LOP3.LUT R5, R7, 0xc0, RZ, 0xc0, !PT ;  /* 0x000000c007057812 */ /* 0x000fe200078ec0ff */
[----:B------:R-:W-:Y:S01]  /*5350*/  IMAD.MOV.U32 R71, RZ, RZ, 0x20 ;  /* 0x00000020ff477424 */ /* 0x000fe200078e00ff */
[----:B------:R-:W-:Y:S01]  /*5360*/  LOP3.LUT R64, R64, 0x600, RZ, 0xc0, !PT ;  /* 0x0000060040407812 */ /* 0x000fe200078ec0ff */
[----:B------:R-:W-:Y:S01]  /*5370*/  UIADD3 UR4, UPT, UPT, UR48, 0x400, URZ ;  /* 0x0000040030047890 */ /* 0x000fe2000fffe0ff */
[----:B------:R-:W-:Y:S01]  /*5380*/  LOP3.LUT R0, R5, 0x8, R0, 0xf8, !PT ;  /* 0x0000000805007812 */ /* 0x000fe200078ef800 */
[----:B------:R-:W-:Y:S01]  /*5390*/  IMAD.SHL.U32 R5, R72, 0x4, RZ ;  /* 0x0000000448057824 */ /* 0x000fe200078e00ff */
[----:B------:R-:W2:Y:S01]  /*53a0*/  LDC R28, c[0x0][0xb0c] ;  /* 0x0002c300ff1c7b82 */ /* 0x000ea20000000800 */
[----:B------:R-:W-:Y:S01]  /*53b0*/  LOP3.LUT R64, R64, 0x20, R7, 0xf8, !PT ;  /* 0x0000002040407812 */ /* 0x000fe200078ef807 */
[----:B------:R-:W-:Y:S01]  /*53c0*/  IMAD.MOV.U32 R70, RZ, RZ, 0x1 ;  /* 0x00000001ff467424 */ /* 0x000fe200078e00ff */
[----:B------:R-:W-:Y:S01]  /*53d0*/  LOP3.LUT R32, R32, 0x600000, RZ, 0xc0, !PT ;  /* 0x0060000020207812 */ /* 0x000fe200078ec0ff */
[----:B------:R-:W-:Y:S01]  /*53e0*/  IMAD.MOV.U32 R30, RZ, RZ, RZ ;  /* 0x000000ffff1e7224 */ /* 0x000fe200078e00ff */
[----:B------:R-:W-:-:S02]  /*53f0*/  LOP3.LUT R5, R0, 0x18, R5, 0x78, !PT ;  /* 0x0000001800057812 */ /* 0x000fc400078e7805 */
[----:B------:R-:W-:Y:S02]  /*5400*/  CS2R R68, SRZ ;  /* 0x0000000000447805 */ /* 0x000fe4000001ff00 */
[----:B------:R-:W-:Y:S01]  /*5410*/  LOP3.LUT R64, R64, 0x100, R7, 0xf8, !PT ;  /* 0x0000010040407812 */ /* 0x000fe200078ef807 */
[----:B------:R-:W4:Y:S01]  /*5420*/  LDC R61, c[0x0][0xb20] ;  /* 0x0002c800ff3d7b82 */ /* 0x000f220000000800 */
[----:B------:R-:W3:Y:S01]  /*5430*/  LDS R3, [UR48+0x210] ;  /* 0x00021030ff037984 */ /* 0x000ee20008000800 */
[----:B------:R-:W-:Y:S01]  /*5440*/  LOP3.LUT R72, R72, 0x60, RZ, 0xc0, !PT ;  /* 0x0000006048487812 */ /* 0x000fe200078ec0ff */
[----:B------:R-:W-:Y:S01]  /*5450*/  IMAD.MOV.U32 R75, RZ, RZ, RZ ;  /* 0x000000ffff4b7224 */ /* 0x000fe200078e00ff */
[----:B------:R-:W-:Y:S01]  /*5460*/  LOP3.LUT R64, R64, R5, RZ, 0xfc, !PT ;  /* 0x0000000540407212 */ /* 0x000fe200078efcff */
[----:B------:R-:W-:Y:S01]  /*5470*/  IMAD.U32 R66, RZ, RZ, UR4 ;  /* 0x00000004ff427e24 */ /* 0x000fe2000f8e00ff */
[----:B------:R-:W-:Y:S01]  /*5480*/  SEL R71, R71, 0xffffffe0, !P0 ;  /* 0xffffffe047477807 */ /* 0x000fe20004000000 */
[----:B------:R-:W1:Y:S01]  /*5490*/  LDCU.64 UR52, c[0x0][0x348] ;  /* 0x00006900ff3477ac */ /* 0x000e620008000a00 */
[----:B------:R-:W1:Y:S01]  /*54a0*/  LDC R27, c[0x0][0xb30] ;  /* 0x0002cc00ff1b7b82 */ /* 0x000e620000000800 */
[----:B------:R-:W1:Y:S01]  /*54b0*/  LDCU.64 UR38, c[0x0][0x888] ;  /* 0x00011100ff2677ac */ /* 0x000e620008000a00 */
[----:B------:R-:W1:Y:S06]  /*54c0*/  LDCU.64 UR44, c[0x0][0x890] ;  /* 0x00011200ff2c77ac */ /* 0x000e6c0008000a00 */
[----:B------:R-:W1:Y:S01]  /*54d0*/  LDC.64 R56, c[0x0][0xb10] ;  /* 0x0002c400ff387b82 */ /* 0x000e620000000a00 */
[----:B------:R-:W-:Y:S01]  /*54e0*/  UMOV UR49, URZ ;  /* 0x000000ff00317c82 */ /* 0x000fe20008000000 */
[----:B------:R-:W-:-:S06]  /*54f0*/  UMOV UR51, URZ ;  /* 0x000000ff00337c82 */ /* 0x000fcc0008000000 */
[----:B------:R-:W1:Y:S08]  /*5500*/  LDC.64 R24, c[0x0][0xb18] ;  /* 0x0002c600ff187b82 */ /* 0x000e700000000a00 */
[----:B------:R-:W1:Y:S08]  /*5510*/  LDC.64 R22, c[0x0][0xb28] ;  /* 0x0002ca00ff167b82 */ /* 0x000e700000000a00 */
[----:B------:R-:W1:Y:S01]  /*5520*/  LDC.64 R54, c[0x0][0x8b0] ;  /* 0x00022c00ff367b82 */ /* 0x000e620000000a00 */
[----:B---3--:R-:W-:-:S07]  /*5530*/  IMAD.IADD R32, R3, 0x1, R32 ;  /* 0x0000000103207824 */ /* 0x008fce00078e0220 */
[----:B------:R-:W3:Y:S08]  /*5540*/  LDC.64 R52, c[0x0][0x8a8] ;  /* 0x00022a00ff347b82 */ /* 0x000ef00000000a00 */
[----:B--2-4-:R-:W1:Y:S02]  /*5550*/  LDC R62, c[0x0][0x374] ;  /* 0x0000dd00ff3e7b82 */ /* 0x014e640000000800 */
.L_x_140:
[C---:B------:R-:W-:Y:S02]  /*5560*/  LEA R0, R75.reuse, UR48, 0x3 ;  /* 0x000000304b007c11 */ /* 0x040fe4000f8e18ff */
[----:B------:R-:W-:Y:S02]  /*5570*/  SHF.L.U32 R3, R68, 0x1f, RZ ;  /* 0x0000001f44037819 */ /* 0x000fe400000006ff */
[----:B------:R-:W-:Y:S02]  /*5580*/  LEA R16, R75, UR48, 0x4 ;  /* 0x000000304b107c11 */ /* 0x000fe4000f8e20ff */
[----:B------:R-:W2:Y:S02]  /*5590*/  SYNCS.PHASECHK.TRANS64.TRYWAIT P0, [R0+URZ+0x160], R3 ;  /* 0x00016003000075a7 */ /* 0x000ea400080011ff */
[----:B-12---:R-:W-:Y:S05]  /*55a0*/  @!P0 BRA `(.L_x_97) ;  /* 0x0000003c00e48947 */ /* 0x006fea0003800000 */
.L_x_214:
[----:B------:R-:W4:Y:S01]  /*55b0*/  LDC.64 R12, c[0x0][0xb10] ;  /* 0x0002c400ff0c7b82 */ /* 0x000f220000000a00 */
[----:B------:R-:W3:Y:S01]  /*55c0*/  LDS.128 R16, [R16+0x1f0] ;  /* 0x0001f00010107984 */ /* 0x000ee20000000c00 */
[----:B-1----:R-:W-:Y:S01]  /*55d0*/  ISETP.NE.AND P1, PT, R27, 0x1, PT ;  /* 0x000000011b00780c */ /* 0x002fe20003f25270 */
[----:B--2---:R-:W-:Y:S01]  /*55e0*/  VIADD R0, R0, 0x170 ;  /* 0x0000017000007836 */ /* 0x004fe20000000000 */
[----:B------:R-:W-:Y:S04]  /*55f0*/  ISETP.GE.AND P0, PT, R26, 0x1, PT ;  /* 0x000000011a00780c */ /* 0x000fe80003f06270 */
[----:B------:R-:W1:Y:S01]  /*5600*/  LDC.64 R10, c[0x0][0xb18] ;  /* 0x0002c600ff0a7b82 */ /* 0x000e620000000a00 */
[----:B------:R-:W-:Y:S01]  /*5610*/  PRMT R0, RZ, 0x654, R0 ;  /* 0x00000654ff007816 */ /* 0x000fe20000000000 */
[----:B------:R-:W-:Y:S01]  /*5620*/  @!PT LDS RZ, [RZ] ;  /* 0x00000000fffff984 */ /* 0x000fe20000000800 */
[----:B------:R-:W-:Y:S01]  /*5630*/  @!PT LDS RZ, [RZ] ;  /* 0x00000000fffff984 */ /* 0x000fe20000000800 */
[----:B------:R-:W-:Y:S01]  /*5640*/  @!PT LDS RZ, [RZ] ;  /* 0x00000000fffff984 */ /* 0x000fe20000000800 */
[----:B------:R-:W-:Y:S01]  /*5650*/  @!PT LDS RZ, [RZ] ;  /* 0x00000000fffff984 */ /* 0x000fe20000000800 */
[----:B------:R2:W-:Y:S06]  /*5660*/  MEMBAR.ALL.CTA ;  /* 0x0000000000007992 */ /* 0x0005ec0000008000 */
[----:B--2---:R-:W2:Y:S01]  /*5670*/  FENCE.VIEW.ASYNC.S ;  /* 0x00000000000073c6 */ /* 0x004ea20000000000 */
[----:B------:R-:W1:Y:S08]  /*5680*/  @!P1 LDC R14, c[0x0][0xb20] ;  /* 0x0002c800ff0e9b82 */ /* 0x000e700000000800 */
[----:B------:R-:W1:Y:S01]  /*5690*/  @!P1 LDC R9, c[0x0][0xb0c] ;  /* 0x0002c300ff099b82 */ /* 0x000e620000000800 */
[----:B--2---:R2:W-:Y:S01]  /*56a0*/  SYNCS.ARRIVE.TRANS64.RED.A1T0 RZ, [R0+URZ], RZ ;  /* 0x000000ff00ff79a7 */ /* 0x0045e200081004ff */
[----:B---3--:R-:W-:Y:S04]  /*56b0*/  LOP3.LUT P4, RZ, R18, 0x1, RZ, 0xc0, !PT ;  /* 0x0000000112ff7812 */ /* 0x008fe8000788c0ff */
[----:B------:R-:W-:Y:S09]  /*56c0*/  P2R R73, PR, RZ, 0x10 ;  /* 0x00000010ff497803 */ /* 0x000ff20000000000 */
[----:B------:R-:W-:Y:S02]  /*56d0*/  @P4 MOV R31, R16 ;  /* 0x00000010001f4202 */ /* 0x000fe40000000f00 */
[----:B------:R-:W-:Y:S01]  /*56e0*/  @P4 LOP3.LUT R29, R17, 0xffff, RZ, 0xc0, !PT ;  /* 0x0000ffff111d4812 */ /* 0x000fe200078ec0ff */
[----:B--2-4-:R-:W-:Y:S06]  /*56f0*/  @!P0 BRA `(.L_x_98) ;  /* 0x0000000000a48947 */ /* 0x014fec0003800000 */
[----:B------:R-:W-:Y:S01]  /*5700*/  IMAD.HI.U32 R36, R62, R25, RZ ;  /* 0x000000193e247227 */ /* 0x000fe200078e00ff */
[----:B------:R-:W-:Y:S02]  /*5710*/  ISETP.NE.AND P0, PT, R24, 0x1, PT ;  /* 0x000000011800780c */ /* 0x000fe40003f05270 */
[----:B------:R-:W-:Y:S01]  /*5720*/  ISETP.NE.AND P2, PT, R26, 0x1, PT ;  /* 0x000000011a00780c */ /* 0x000fe20003f45270 */
[-C--:B------:R-:W-:Y:S01]  /*5730*/  IMAD.HI.U32 R34, R63, R56.reuse, RZ ;  /* 0x000000383f227227 */ /* 0x080fe200078e00ff */
[----:B------:R-:W-:Y:S02]  /*5740*/  SHF.R.U32.HI R37, RZ, R61, R36 ;  /* 0x0000003dff257219 */ /* 0x000fe40000011624 */
[----:B------:R-:W-:Y:S01]  /*5750*/  ISETP.NE.AND P3, PT, R28, 0x1, PT ;  /* 0x000000011c00780c */ /* 0x000fe20003f65270 */
[----:B------:R-:W-:Y:S01]  /*5760*/  IMAD.HI.U32 R40, R29, R25, RZ ;  /* 0x000000191d287227 */ /* 0x000fe200078e00ff */
[----:B------:R-:W-:Y:S02]  /*5770*/  SHF.R.U32.HI R34, RZ, R57, R34 ;  /* 0x00000039ff227219 */ /* 0x000fe40000011622 */
[----:B------:R-:W-:Y:S01]  /*5780*/  SEL R3, R62, R37, !P0 ;  /* 0x000000253e037207 */ /* 0x000fe20004000000 */
[----:B------:R-:W-:Y:S01]  /*5790*/  IMAD.HI.U32 R38, R31, R56, RZ ;  /* 0x000000381f267227 */ /* 0x000fe200078e00ff */
[----:B------:R-:W-:Y:S03]  /*57a0*/  SEL R7, R63, R34, !P3 ;  /* 0x000000223f077207 */ /* 0x000fe60005800000 */
[-C--:B------:R-:W-:Y:S01]  /*57b0*/  IMAD.HI.U32 R34, R3, R22.reuse, RZ ;  /* 0x0000001603227227 */ /* 0x080fe200078e00ff */
[----:B------:R-:W-:Y:S03]  /*57c0*/  SHF.R.U32.HI R38, RZ, R57, R38 ;  /* 0x00000039ff267219 */ /* 0x000fe60000011626 */
[----:B------:R-:W-:Y:S01]  /*57d0*/  IMAD.HI.U32 R36, R7, R22, RZ ;  /* 0x0000001607247227 */ /* 0x000fe200078e00ff */
[----:B------:R-:W-:Y:S02]  /*57e0*/  @P2 SHF.R.U32.HI R3, RZ, R23, R34 ;  /* 0x00000017ff032219 */ /* 0x000fe40000011622 */
[----:B------:R-:W-:Y:S02]  /*57f0*/  SHF.R.U32.HI R34, RZ, R61, R40 ;  /* 0x0000003dff227219 */ /* 0x000fe40000011628 */
[----:B------:R-:W-:Y:S01]  /*5800*/  @P2 SHF.R.U32.HI R7, RZ, R23, R36 ;  /* 0x00000017ff072219 */ /* 0x000fe20000011624 */
[C---:B------:R-:W-:Y:S01]  /*5810*/  IMAD R2, R26.reuse, R3, RZ ;  /* 0x000000031a027224 */ /* 0x040fe200078e02ff */
[----:B------:R-:W-:Y:S02]  /*5820*/  SEL R5, R29, R34, !P0 ;  /* 0x000000221d057207 */ /* 0x000fe40004000000 */
[----:B------:R-:W-:Y:S01]  /*5830*/  SEL R3, R31, R38, !P3 ;  /* 0x000000261f037207 */ /* 0x000fe20005800000 */
[----:B------:R-:W-:Y:S01]  /*5840*/  IMAD R4, R26, R7, RZ ;  /* 0x000000071a047224 */ /* 0x000fe200078e02ff */
[C---:B------:R-:W-:Y:S01]  /*5850*/  ISETP.GE.AND P0, PT, R5.reuse, R2, PT ;  /* 0x000000020500720c */ /* 0x040fe20003f06270 */
[----:B------:R-:W-:Y:S03]  /*5860*/  IMAD.HI.U32 R6, R5, R22, RZ ;  /* 0x0000001605067227 */ /* 0x000fe600078e00ff */
[----:B------:R-:W-:Y:S01]  /*5870*/  ISETP.GE.OR P0, PT, R3, R4, P0 ;  /* 0x000000040300720c */ /* 0x000fe20000706670 */
[----:B------:R-:W-:Y:S01]  /*5880*/  IMAD.MOV R4, RZ, RZ, -R3 ;  /* 0x000000ffff047224 */ /* 0x000fe200078e0a03 */
[-C--:B------:R-:W-:Y:S03]  /*5890*/  SHF.R.U32.HI R6, RZ, R23.reuse, R6 ;  /* 0x00000017ff067219 */ /* 0x080fe60000011606 */
[----:B------:R-:W-:Y:S01]  /*58a0*/  IMAD R31, R28, R4, R31 ;  /* 0x000000041c1f7224 */ /* 0x000fe200078e021f */
[----:B------:R-:W-:Y:S05]  /*58b0*/  SEL R15, R5, R6, !P2 ;  /* 0x00000006050f7207 */ /* 0x000fea0005000000 */
[----:B------:R-:W-:Y:S02]  /*58c0*/  IMAD.MOV R6, RZ, RZ, -R15 ;  /* 0x000000ffff067224 */ /* 0x000fe400078e0a0f */
[C---:B------:R-:W-:Y:S04]  /*58d0*/  @!P0 IMAD.HI.U32 R2, R3.reuse, R22, RZ ;  /* 0x0000001603028227 */ /* 0x040fe800078e00ff */
[----:B------:R-:W-:Y:S01]  /*58e0*/  IMAD R6, R26, R6, R5 ;  /* 0x000000061a067224 */ /* 0x000fe200078e0205 */
[----:B------:R-:W-:Y:S04]  /*58f0*/  @!P0 SHF.R.U32.HI R2, RZ, R23, R2 ;  /* 0x00000017ff028219 */ /* 0x000fe80000011602 */
[----:B------:R-:W-:Y:S02]  /*5900*/  @!P0 SEL R0, R3, R2, !P2 ;  /* 0x0000000203008207 */ /* 0x000fe40005000000 */
[----:B------:R-:W-:Y:S02]  /*5910*/  IADD3 R2, PT, PT, -R5, RZ, RZ ;  /* 0x000000ff05027210 */ /* 0x000fe40007ffe1ff */
[----:B------:R-:W-:Y:S01]  /*5920*/  @!P0 IADD3 R8, PT, PT, R15, -R0, RZ ;  /* 0x800000000f088210 */ /* 0x000fe20007ffe0ff */
[----:B------:R-:W-:Y:S02]  /*5930*/  @!P0 IMAD R0, R7, R6, R0 ;  /* 0x0000000607008224 */ /* 0x000fe400078e0200 */
[----:B------:R-:W-:Y:S02]  /*5940*/  IMAD R29, R24, R2, R29 ;  /* 0x00000002181d7224 */ /* 0x000fe400078e021d */
[----:B------:R-:W-:Y:S02]  /*5950*/  @!P0 IMAD R5, R8, R26, R3 ;  /* 0x0000001a08058224 */ /* 0x000fe400078e0203 */
[----:B------:R-:W-:Y:S04]  /*5960*/  @!P0 IMAD.MOV.U32 R3, RZ, RZ, R0 ;  /* 0x000000ffff038224 */ /* 0x000fe800078e0000 */
[----:B------:R-:W-:Y:S02]  /*5970*/  IMAD R31, R3, R28, R31 ;  /* 0x0000001c031f7224 */ /* 0x000fe400078e021f */
[----:B------:R-:W-:Y:S07]  /*5980*/  IMAD R29, R5, R24, R29 ;  /* 0x00000018051d7224 */ /* 0x000fee00078e021d */
.L_x_98:
[----:B-1----:R-:W-:Y:S01]  /*5990*/  @!P1 ISETP.NE.AND P0, PT, R10, 0x1, PT ;  /* 0x000000010a00980c */ /* 0x002fe20003f05270 */
[----:B------:R-:W-:Y:S01]  /*59a0*/  @!P1 IMAD.HI.U32 R3, R29, R11, RZ ;  /* 0x0000000b1d039227 */ /* 0x000fe200078e00ff */
[----:B------:R-:W-:Y:S01]  /*59b0*/  R2UR UR42, R21 ;  /* 0x00000000152a72ca */ /* 0x000fe200000e0000 */
[----:B------:R-:W-:Y:S01]  /*59c0*/  BSSY.RECONVERGENT B6, `(.L_x_99) ;  /* 0x0000031000067945 */ /* 0x000fe20003800200 */
[----:B------:R-:W-:Y:S01]  /*59d0*/  R2UR UR41, R20 ;  /* 0x00000000142972ca */ /* 0x000fe200000e0000 */
[----:B------:R-:W-:Y:S01]  /*59e0*/  @!P1 IMAD.HI.U32 R0, R31, R12, RZ ;  /* 0x0000000c1f009227 */ /* 0x000fe200078e00ff */
[----:B------:R-:W-:Y:S02]  /*59f0*/  @!P1 SHF.R.U32.HI R2, RZ, R14, R3 ;  /* 0x0000000eff029219 */ /* 0x000fe40000011603 */
[----:B------:R-:W-:Y:S01]  /*5a00*/  @!P1 ISETP.NE.AND P2, PT, R9, 0x1, PT ;  /* 0x000000010900980c */ /* 0x000fe20003f45270 */
[----:B------:R-:W-:Y:S01]  /*5a10*/  VIADD R75, R75, 0x1 ;  /* 0x000000014b4b7836 */ /* 0x000fe20000000000 */
[----:B------:R-:W-:Y:S02]  /*5a20*/  @!P1 SEL R2, R29, R2, !P0 ;  /* 0x000000021d029207 */ /* 0x000fe40004000000 */
[----:B------:R-:W-:Y:S02]  /*5a30*/  @!P1 SHF.R.U32.HI R0, RZ, R13, R0 ;  /* 0x0000000dff009219 */ /* 0x000fe40000011600 */
[----:B------:R-:W-:Y:S01]  /*5a40*/  LOP3.LUT P0, RZ, R66, 0x1b0, RZ, 0xc0, !PT ;  /* 0x000001b042ff7812 */ /* 0x000fe2000780c0ff */
[----:B------:R-:W-:Y:S01]  /*5a50*/  USHF.L.U32 UR42, UR42, 0x6, URZ ;  /* 0x000000062a2a7899 */ /* 0x000fe200080006ff */
[----:B------:R-:W-:Y:S01]  /*5a60*/  @!P1 SEL R3, R31, R0, !P2 ;  /* 0x000000001f039207 */ /* 0x000fe20005000000 */
[----:B------:R-:W-:Y:S01]  /*5a70*/  USHF.L.U32 UR41, UR41, 0x7, URZ ;  /* 0x0000000729297899 */ /* 0x000fe200080006ff */
[----:B------:R-:W-:Y:S03]  /*5a80*/  @P4 SHF.R.U32.HI R67, RZ, 0x10, R17 ;  /* 0x00000010ff434819 */ /* 0x000fe60000011611 */
[----:B------:R-:W-:Y:S02]  /*5a90*/  @!P1 IMAD.IADD R0, R2, 0x1, -R3 ;  /* 0x0000000102009824 */ /* 0x000fe400078e0a03 */
[----:B------:R-:W-:Y:S02]  /*5aa0*/  @!P1 IMAD.IADD R2, R3, 0x1, -R2 ;  /* 0x0000000103029824 */ /* 0x000fe400078e0a02 */
[----:B------:R-:W-:Y:S02]  /*5ab0*/  @!P1 IMAD R31, R0, R9, R31 ;  /* 0x00000009001f9224 */ /* 0x000fe400078e021f */
[----:B------:R-:W-:Y:S01]  /*5ac0*/  @!P1 IMAD R29, R2, R10, R29 ;  /* 0x0000000a021d9224 */ /* 0x000fe200078e021d */
[----:B------:R-:W-:Y:S06]  /*5ad0*/  @!P0 BRA `(.L_x_100) ;  /* 0x00000000007c8947 */ /* 0x000fec0003800000 */
[----:B------:R-:W1:Y:S01]  /*5ae0*/  LDCU.64 UR8, c[0x4][0x80] ;  /* 0x01001000ff0877ac */ /* 0x000e620008000a00 */
[----:B------:R-:W-:Y:S01]  /*5af0*/  MOV R2, 0x0 ;  /* 0x0000000000027802 */ /* 0x000fe20000000f00 */
[----:B------:R-:W-:Y:S02]  /*5b00*/  HFMA2 R12, -RZ, RZ, 0, 5.9604644775390625e-08 ;  /* 0x00000001ff0c7431 */ /* 0x000fe400000001ff */
[----:B------:R-:W-:Y:S01]  /*5b10*/  IMAD.MOV.U32 R8, RZ, RZ, 0x70 ;  /* 0x00000070ff087424 */ /* 0x000fe200078e00ff */
[----:B------:R2:W3:Y:S01]  /*5b20*/  LDC.64 R14, c[0x4][R2] ;  /* 0x01000000020e7b82 */ /* 0x0004e20000000a00 */
[----:B------:R-:W4:Y:S01]  /*5b30*/  LDCU.64 UR6, c[0x4][0x88] ;  /* 0x01001100ff0677ac */ /* 0x000f220008000a00 */
[----:B------:R-:W-:Y:S01]  /*5b40*/  IMAD.MOV.U32 R13, RZ, RZ, RZ ;  /* 0x000000ffff0d7224 */ /* 0x000fe200078e00ff */
[----:B------:R-:W2:Y:S01]  /*5b50*/  LDCU.64 UR4, c[0x4][0x8] ;  /* 0x01000100ff0477ac */ /* 0x000ea20008000a00 */
[----:B-1----:R-:W-:Y:S01]  /*5b60*/  MOV R5, UR9 ;  /* 0x0000000900057c02 */ /* 0x002fe20008000f00 */
[----:B------:R-:W-:Y:S01]  /*5b70*/  IMAD.U32 R4, RZ, RZ, UR8 ;  /* 0x00000008ff047e24 */ /* 0x000fe2000f8e00ff */
[----:B----4-:R-:W-:Y:S01]  /*5b80*/  MOV R7, UR7 ;  /* 0x0000000700077c02 */ /* 0x010fe20008000f00 */
[----:B------:R-:W-:Y:S01]  /*5b90*/  IMAD.U32 R6, RZ, RZ, UR6 ;  /* 0x00000006ff067e24 */ /* 0x000fe2000f8e00ff */
[----:B--2---:R-:W-:Y:S01]  /*5ba0*/  MOV R11, UR5 ;  /* 0x00000005000b7c02 */ /* 0x004fe20008000f00 */
[----:B------:R-:W-:Y:S02]  /*5bb0*/  IMAD.U32 R10, RZ, RZ, UR4 ;  /* 0x00000004ff0a7e24 */ /* 0x000fe4000f8e00ff */
[----:B------:R-:W-:Y:S07]  /*5bc0*/  LEPC R20, `(.L_x_101) ;  /* 0x000000001014794e */ /* 0x000fee0000000000 */
[----:B---3-5:R-:W-:Y:S05]  /*5bd0*/  CALL.ABS.NOINC R14 ;  /* 0x000000000e007343 */ /* 0x028fea0003c00000 */
.L_x_101:
[----:B------:R-:W1:Y:S01]  /*5be0*/  LDCU.64 UR8, c[0x4][0x80] ;  /* 0x01001000ff0877ac */ /* 0x000e620008000a00 */
[----:B------:R-:W2:Y:S01]  /*5bf0*/  LDC.64 R2, c[0x4][R2] ;  /* 0x0100000002027b82 */ /* 0x000ea20000000a00 */
[----:B------:R-:W-:Y:S02]  /*5c00*/  HFMA2 R12, -RZ, RZ, 0, 5.9604644775390625e-08 ;  /* 0x00000001ff0c7431 */ /* 0x000fe400000001ff */
[----:B------:R-:W-:Y:S02]  /*5c10*/  IMAD.MOV.U32 R8, RZ, RZ, 0x70 ;  /* 0x00000070ff087424 */ /* 0x000fe400078e00ff */
[----:B------:R-:W-:Y:S01]  /*5c20*/  IMAD.MOV.U32 R13, RZ, RZ, RZ ;  /* 0x000000ffff0d7224 */ /* 0x000fe200078e00ff */
[----:B------:R-:W3:Y:S01]  /*5c30*/  LDCU.64 UR6, c[0x4][0x88] ;  /* 0x01001100ff0677ac */ /* 0x000ee20008000a00 */
[----:B------:R-:W4:Y:S01]  /*5c40*/  LDCU.64 UR4, c[0x4][0x8] ;  /* 0x01000100ff0477ac */ /* 0x000f220008000a00 */
[----:B-1----:R-:W-:Y:S02]  /*5c50*/  MOV R4, UR8 ;  /* 0x0000000800047c02 */ /* 0x002fe40008000f00 */
[----:B------:R-:W-:Y:S02]  /*5c60*/  MOV R5, UR9 ;  /* 0x0000000900057c02 */ /* 0x000fe40008000f00 */
[----:B---3--:R-:W-:Y:S01]  /*5c70*/  MOV R7, UR7 ;  /* 0x0000000700077c02 */ /* 0x008fe20008000f00 */
[----:B------:R-:W-:Y:S01]  /*5c80*/  IMAD.U32 R6, RZ, RZ, UR6 ;  /* 0x00000006ff067e24 */ /* 0x000fe2000f8e00ff */
[----:B----4-:R-:W-:Y:S01]  /*5c90*/  MOV R11, UR5 ;  /* 0x00000005000b7c02 */ /* 0x010fe20008000f00 */
[----:B------:R-:W-:Y:S02]  /*5ca0*/  IMAD.U32 R10, RZ, RZ, UR4 ;  /* 0x00000004ff0a7e24 */ /* 0x000fe4000f8e00ff */
[----:B------:R-:W-:Y:S07]  /*5cb0*/  LEPC R20, `(.L_x_100) ;  /* 0x000000001014794e */ /* 0x000fee0000000000 */
[----:B--2---:R-:W-:Y:S05]  /*5cc0*/  CALL.ABS.NOINC R2 ;  /* 0x0000000002007343 */ /* 0x004fea0003c00000 */
.L_x_100:
[----:B------:R-:W-:Y:S05]  /*5cd0*/  BSYNC.RECONVERGENT B6 ;  /* 0x0000000000067941 */ /* 0x000fea0003800200 */
.L_x_99:
[----:B------:R-:W-:Y:S01]  /*5ce0*/  ISETP.NE.U32.AND P4, PT, R54, RZ, PT ;  /* 0x000000ff3600720c */ /* 0x000fe20003f85070 */
[----:B------:R-:W-:Y:S01]  /*5cf0*/  UISETP.NE.AND UP2, UPT, UR50, URZ, UPT ;  /* 0x000000ff3200728c */ /* 0x000fe2000bf45270 */
[----:B------:R-:W-:Y:S01]  /*5d00*/  ISETP.NE.U32.AND P2, PT, RZ, UR38, PT ;  /* 0x00000026ff007c0c */ /* 0x000fe2000bf45070 */
[----:B------:R-:W-:Y:S01]  /*5d10*/  UISETP.NE.U32.AND UP1, UPT, UR44, URZ, UPT ;  /* 0x000000ff2c00728c */ /* 0x000fe2000bf25070 */
[----:B------:R-:W-:Y:S01]  /*5d20*/  ISETP.NE.AND.EX P4, PT, R55, RZ, PT, P4 ;  /* 0x000000ff3700720c */ /* 0x000fe20003f85340 */
[----:B------:R-:W-:Y:S01]  /*5d30*/  UPLOP3.LUT UP0, UPT, UPT, UPT, UPT, 0x40, 0x4 ;  /* 0x000000000004789c */ /* 0x000fe20003f0e870 */
[----:B------:R-:W-:Y:S01]  /*5d40*/  ISETP.NE.AND.EX P2, PT, RZ, UR39, PT, P2 ;  /* 0x00000027ff007c0c */ /* 0x000fe2000bf45320 */
[----:B------:R-:W-:Y:S01]  /*5d50*/  UISETP.NE.AND.EX UP1, UPT, UR45, URZ, UPT, UP1 ;  /* 0x000000ff2d00728c */ /* 0x000fe2000bf25310 */
[----:B------:R-:W-:Y:S04]  /*5d60*/  PLOP3.LUT P1, PT, PT, PT, UP2, 0x80, 0x8 ;  /* 0x000000000008781c */ /* 0x000fe80003f2f028 */
[----:B------:R-:W-:Y:S06]  /*5d70*/  @UP2 UPLOP3.LUT UP0, UPT, UPT, UPT, UP1, 0x80, 0x8 ;  /* 0x000000000008289c */ /* 0x000fec0003f0f010 */
[----:B------:R-:W-:Y:S01]  /*5d80*/  PLOP3.LUT P0, PT, PT, PT, UP0, 0x80, 0x8 ;  /* 0x000000000008781c */ /* 0x000fe20003f0f008 */
[----:B------:R-:W-:Y:S01]  /*5d90*/  @!UPT UIADD3 URZ, UPT, UPT, URZ, URZ, URZ ;  /* 0x000000fffffff290 */ /* 0x000fe2000fffe0ff */
[----:B------:R-:W-:Y:S11]  /*5da0*/  BRA.U !UP1, `(.L_x_102) ;  /* 0x0000000109387547 */ /* 0x000ff6000b800000 */
[----:B------:R-:W-:Y:S01]  /*5db0*/  UISETP.NE.U32.AND UP0, UPT, UR38, URZ, UPT ;  /* 0x000000ff2600728c */ /* 0x000fe2000bf05070 */
[----:B------:R-:W-:Y:S02]  /*5dc0*/  HFMA2 R0, -RZ, RZ, 0, 5.9604644775390625e-08 ;  /* 0x00000001ff007431 */ /* 0x000fe400000001ff */
[----:B------:R-:W-:Y:S01]  /*5dd0*/  IMAD.MOV.U32 R59, RZ, RZ, 0x1 ;  /* 0x00000001ff3b7424 */ /* 0x000fe200078e00ff */
[----:B------:R-:W-:Y:S06]  /*5de0*/  UISETP.NE.AND.EX UP0, UPT, UR39, URZ, UPT, UP0 ;  /* 0x000000ff2700728c */ /* 0x000fec000bf05300 */
[----:B------:R-:W-:Y:S05]  /*5df0*/  PLOP3.LUT P3, PT, PT, PT, UP0, 0x80, 0x8 ;  /* 0x000000000008781c */ /* 0x000fea0003f6f008 */
[----:B------:R-:W1:Y:S01]  /*5e00*/  @UP0 LDCU.64 UR6, c[0x0][0x888] ;  /* 0x00011100ff0607ac */ /* 0x000e620008000a00 */
[----:B------:R-:W-:Y:S07]  /*5e10*/  @UP0 UIMAD UR4, UR36, UR44, URZ ;  /* 0x0000002c240402a4 */ /* 0x000fee000f8e02ff */
[----:B------:R-:W-:Y:S01]  /*5e20*/  @!P3 PRMT R59, R0, 0x7610, R59 ;  /* 0x00007610003bb816 */ /* 0x000fe2000000003b */
[----:B-1----:R-:W-:Y:S03]  /*5e30*/  @UP0 UIMAD.WIDE UR6, UR4, 0x4, UR6 ;  /* 0x00000004040608a5 */ /* 0x002fe6000f8e0206 */
[----:B------:R-:W1:Y:S03]  /*5e40*/  @!UP0 LDCU UR4, c[0x0][0x880] ;  /* 0x00011000ff0487ac */ /* 0x000e660008000800 */
[----:B------:R-:W-:Y:S01]  /*5e50*/  IMAD.U32 R2, RZ, RZ, UR6 ;  /* 0x00000006ff027e24 */ /* 0x000fe2000f8e00ff */
[----:B------:R-:W-:Y:S05]  /*5e60*/  MOV R3, UR7 ;  /* 0x0000000700037c02 */ /* 0x000fea0008000f00 */
[----:B-----5:R2:W5:Y:S02]  /*5e70*/  @P3 LDG.E R35, desc[UR46][R2.64] ;  /* 0x0000002e02233981 */ /* 0x020564000c1e1900 */
[----:B-12---:R-:W-:Y:S02]  /*5e80*/  @!P3 IMAD.U32 R35, RZ, RZ, UR4 ;  /* 0x00000004ff23be24 */ /* 0x006fe4000f8e00ff */
.L_x_102:
[----:B------:R-:W-:Y:S05]  /*5e90*/  @!P4 BRA `(.L_x_103) ;  /* 0x000000000020c947 */ /* 0x000fea0003800000 */
[----:B------:R-:W-:Y:S04]  /*5ea0*/  ISETP.NE.U32.AND P3, PT, R52, RZ, PT ;  /* 0x000000ff3400720c */ /* 0x000fe80003f65070 */
[----:B------:R-:W-:Y:S11]  /*5eb0*/  ISETP.NE.AND.EX P3, PT, R53, RZ, PT, P3 ;  /* 0x000000ff3500720c */ /* 0x000ff60003f65330 */
[----:B------:R-:W-:Y:S02]  /*5ec0*/  @!UPT UIADD3 URZ, UPT, UPT, URZ, URZ, URZ ;  /* 0x000000fffffff290 */ /* 0x000fe4000fffe0ff */
[----:B------:R-:W1:Y:S01]  /*5ed0*/  @P3 LDC.64 R2, c[0x0][0x8a8] ;  /* 0x00022a00ff023b82 */ /* 0x000e620000000a00 */
[----:B------:R-:W-:Y:S04]  /*5ee0*/  @P3 IMAD R0, R54, UR36, RZ ;  /* 0x0000002436003c24 */ /* 0x000fe8000f8e02ff */
[----:B-1----:R-:W-:Y:S05]  /*5ef0*/  @P3 IMAD.WIDE R2, R0, 0x4, R2 ;  /* 0x0000000400023825 */ /* 0x002fea00078e0202 */
[----:B-----5:R1:W5:Y:S02]  /*5f00*/  @P3 LDG.E R33, desc[UR46][R2.64] ;  /* 0x0000002e02213981 */ /* 0x020364000c1e1900 */
[----:B-1----:R-:W2:Y:S02]  /*5f10*/  @!P3 LDC R33, c[0x0][0x8a0] ;  /* 0x00022800ff21bb82 */ /* 0x002ea40000000800 */
.L_x_103:
[----:B-----5:R-:W-:Y:S01]  /*5f20*/  FSETP.NEU.AND P3, PT, R35, RZ, PT ;  /* 0x000000ff2300720b */ /* 0x020fe20003f6d000 */
[----:B------:R-:W-:Y:S01]  /*5f30*/  IMAD.SHL.U32 R80, R64, 0x2, RZ ;  /* 0x0000000240507824 */ /* 0x000fe200078e00ff */
[----:B------:R-:W-:Y:S01]  /*5f40*/  SEL R7, RZ, 0xffffffff, P2 ;  /* 0xffffffffff077807 */ /* 0x000fe20001000000 */
[----:B------:R-:W-:Y:S01]  /*5f50*/  BSSY B1, `(.L_x_104) ;  /* 0x0000036000017945 */ /* 0x000fe20003800000 */
[----:B------:R-:W-:Y:S01]  /*5f60*/  @P1 LOP3.LUT P2, RZ, R59, 0xff, RZ, 0xc0, !PT ;  /* 0x000000ff3bff1812 */ /* 0x000fe2000784c0ff */
[----:B------:R-:W-:Y:S01]  /*5f70*/  VIADD R78, R80, UR48 ;  /* 0x00000030504e7c36 */ /* 0x000fe20008000000 */
[----:B------:R-:W-:Y:S01]  /*5f80*/  @P1 SEL R2, RZ, 0xffffffff, P3 ;  /* 0xffffffffff021807 */ /* 0x000fe20001800000 */
[----:B------:R-:W-:Y:S01]  /*5f90*/  IMAD.MOV.U32 R81, RZ, RZ, 0x1 ;  /* 0x00000001ff517424 */ /* 0x000fe200078e00ff */
[----:B------:R-:W-:Y:S01]  /*5fa0*/  LOP3.LUT R70, R70, 0x1, RZ, 0x3c, !PT ;  /* 0x0000000146467812 */ /* 0x000fe200078e3cff */
[----:B------:R-:W-:Y:S01]  /*5fb0*/  IMAD.MOV.U32 R39, RZ, RZ, RZ ;  /* 0x000000ffff277224 */ /* 0x000fe200078e00ff */
[----:B------:R-:W-:Y:S02]  /*5fc0*/  @P0 SEL R2, R7, R2, !P2 ;  /* 0x0000000207020207 */ /* 0x000fe40005000000 */
[----:B------:R-:W-:Y:S02]  /*5fd0*/  CS2R R50, SRZ ;  /* 0x0000000000327805 */ /* 0x000fe4000001ff00 */
[----:B------:R-:W-:Y:S02]  /*5fe0*/  LEA R79, R30, UR48, 0x3 ;  /* 0x000000301e4f7c11 */ /* 0x000fe4000f8e18ff */
[----:B------:R-:W-:Y:S02]  /*5ff0*/  CS2R R48, SRZ ;  /* 0x0000000000307805 */ /* 0x000fe4000001ff00 */
[----:B------:R-:W-:Y:S02]  /*6000*/  @P1 LOP3.LUT R2, R2, 0x1, RZ, 0xc0, !PT ;  /* 0x0000000102021812 */ /* 0x000fe400078ec0ff */
[----:B------:R-:W-:Y:S02]  /*6010*/  CS2R R42, SRZ ;  /* 0x00000000002a7805 */ /* 0x000fe4000001ff00 */
[----:B------:R-:W-:Y:S02]  /*6020*/  SHF.L.U32 R0, R69, 0x1f, RZ ;  /* 0x0000001f45007819 */ /* 0x000fe400000006ff */
[----:B------:R-:W-:Y:S02]  /*6030*/  CS2R R40, SRZ ;  /* 0x0000000000287805 */ /* 0x000fe4000001ff00 */
[----:B------:R-:W-:Y:S01]  /*6040*/  ISETP.NE.U32.OR P5, PT, R2, 0x1, !P1 ;  /* 0x000000010200780c */ /* 0x000fe20004fa5470 */
[----:B------:R-:W-:Y:S01]  /*6050*/  IMAD.IADD R77, R71, 0x1, R78 ;  /* 0x00000001474d7824 */ /* 0x000fe200078e024e */
[----:B------:R-:W-:Y:S02]  /*6060*/  PLOP3.LUT P2, PT, PT, PT, UP1, 0x80, 0x8 ;  /* 0x000000000008781c */ /* 0x000fe40003f4f018 */
[----:B------:R-:W-:Y:S02]  /*6070*/  LEA.HI R5, R30, R30, RZ, 0x1 ;  /* 0x0000001e1e057211 */ /* 0x000fe400078f08ff */
[----:B------:R-:W-:Y:S02]  /*6080*/  LOP3.LUT P4, R74, R59, 0xff, RZ, 0xc0, !PT ;  /* 0x000000ff3b4a7812 */ /* 0x000fe4000788c0ff */
[----:B------:R-:W-:Y:S01]  /*6090*/  SEL R2, RZ, 0xffffffff, P3 ;  /* 0xffffffffff027807 */ /* 0x000fe20001800000 */
[C---:B------:R-:W-:Y:S01]  /*60a0*/  IMAD.SHL.U32 R3, R5.reuse, 0x40, RZ ;  /* 0x0000004005037824 */ /* 0x040fe200078e00ff */
[----:B------:R-:W-:Y:S02]  /*60b0*/  LOP3.LUT R5, R5, 0xffe, RZ, 0xc0, !PT ;  /* 0x00000ffe05057812 */ /* 0x000fe400078ec0ff */
[----:B------:R-:W-:Y:S02]  /*60c0*/  P2R R76, PR, RZ, 0x20 ;  /* 0x00000020ff4c7803 */ /* 0x000fe40000000000 */
[----:B------:R-:W-:Y:S01]  /*60d0*/  @P5 SHF.L.U32 R4, R70, 0x1f, RZ ;  /* 0x0000001f46045819 */ /* 0x000fe200000006ff */
[----:B------:R-:W-:Y:S01]  /*60e0*/  IMAD.IADD R34, R30, 0x1, -R5 ;  /* 0x000000011e227824 */ /* 0x000fe200078e0a05 */
[----:B------:R-:W-:Y:S02]  /*60f0*/  @P2 SEL R2, R7, R2, !P4 ;  /* 0x0000000207022207 */ /* 0x000fe40006000000 */
[----:B------:R-:W1:Y:S01]  /*6100*/  @P5 SYNCS.PHASECHK.TRANS64.TRYWAIT P1, [UR48+0x110], R4 ;  /* 0x00011004ff0055a7 */ /* 0x000e620008021130 */
[----:B------:R-:W-:Y:S02]  /*6110*/  LOP3.LUT R3, R3, 0xffffff80, RZ, 0xc0, !PT ;  /* 0xffffff8003037812 */ /* 0x000fe400078ec0ff */
[----:B------:R-:W-:Y:S03]  /*6120*/  LOP3.LUT R2, R2, 0x1, RZ, 0xc0, !PT ;  /* 0x0000000102027812 */ /* 0x000fe600078ec0ff */
[----:B------:R-:W-:Y:S01]  /*6130*/  IMAD.IADD R3, R32, 0x1, R3 ;  /* 0x0000000120037824 */ /* 0x000fe200078e0203 */
[----:B------:R-:W-:Y:S03]  /*6140*/  ISETP.NE.U32.AND P2, PT, R2, 0x1, PT ;  /* 0x000000010200780c */ /* 0x000fe60003f45070 */
[----:B------:R-:W-:Y:S01]  /*6150*/  IMAD R34, R34, 0x100000, R3 ;  /* 0x0010000022227824 */ /* 0x000fe200078e0203 */
[----:B------:R-:W-:Y:S01]  /*6160*/  P2R R82, PR, RZ, 0x4 ;  /* 0x00000004ff527803 */ /* 0x000fe20000000000 */
[----:B------:R3:W4:Y:S01]  /*6170*/  SYNCS.PHASECHK.TRANS64.TRYWAIT P0, [R79+URZ+0x180], R0 ;  /* 0x000180004f0075a7 */ /* 0x00072200080011ff */
[----:B-1----:R-:W-:Y:S01]  /*6180*/  @P5 SEL R81, RZ, 0x1, !P1 ;  /* 0x00000001ff515807 */ /* 0x002fe20004800000 */
[----:B---3--:R-:W-:Y:S06]  /*6190*/  @!P5 BRA `(.L_x_105) ;  /* 0x000000000044d947 */ /* 0x008fec0003800000 */
[----:B------:R-:W-:Y:S01]  /*61a0*/  IMAD.MOV.U32 R50, RZ, RZ, RZ ;  /* 0x000000ffff327224 */ /* 0x000fe200078e00ff */
[----:B------:R-:W-:Y:S01]  /*61b0*/  ISETP.NE.AND P1, PT, R81, RZ, PT ;  /* 0x000000ff5100720c */ /* 0x000fe20003f25270 */
[----:B------:R-:W-:Y:S01]  /*61c0*/  BSSY B0, `(.L_x_106) ;  /* 0x0000008000007945 */ /* 0x000fe20003800000 */
[----:B------:R-:W-:Y:S02]  /*61d0*/  CS2R R42, SRZ ;  /* 0x00000000002a7805 */ /* 0x000fe4000001ff00 */
[----:B------:R-:W-:Y:S02]  /*61e0*/  CS2R R40, SRZ ;  /* 0x0000000000287805 */ /* 0x000fe4000001ff00 */
[----:B------:R-:W-:Y:S07]  /*61f0*/  CS2R R48, SRZ ;  /* 0x0000000000307805 */ /* 0x000fee000001ff00 */
[----:B------:R-:W-:Y:S05]  /*6200*/  @P1 BRA `(.L_x_107) ;  /* 0x00000000000c1947 */ /* 0x000fea0003800000 */
[----:B------:R-:W-:Y:S04]  /*6210*/  SHF.L.U32 R3, R70, 0x1f, RZ ;  /* 0x0000001f46037819 */ /* 0x000fe800000006ff */
[----:B------:R-:W1:Y:S02]  /*6220*/  SYNCS.PHASECHK.TRANS64.TRYWAIT P1, [UR48+0x110], R3 ;  /* 0x00011003ff0075a7 */ /* 0x000e640008021130 */
[----:B-1----:R-:W-:Y:S05]  /*6230*/  @!P1 BRA `(.L_x_108) ;  /* 0x0000003000d49947 */ /* 0x002fea0003800000 */
.L_x_107:
[----:B------:R-:W-:Y:S05]  /*6240*/  BSYNC B0 ;  /* 0x0000000000007941 */ /* 0x000fea0003800000 */
.L_x_106:
[----:B------:R-:W-:Y:S01]  /*6250*/  ISETP.NE.AND P1, PT, R82, RZ, PT ;  /* 0x000000ff5200720c */ /* 0x000fe20003f25270 */
[----:B------:R-:W-:Y:S11]  /*6260*/  HFMA2 R39, -RZ, RZ, 0, 5.9604644775390625e-08 ;  /* 0x00000001ff277431 */ /* 0x000ff600000001ff */
[----:B------:R-:W-:Y:S01]  /*6270*/  @!UPT UIADD3 URZ, UPT, UPT, URZ, URZ, URZ ;  /* 0x000000fffffff290 */ /* 0x000fe2000fffe0ff */
[----:B------:R-:W-:Y:S05]  /*6280*/  @P1 WARPSYNC.ALL ;  /* 0x0000000000001948 */ /* 0x000fea0003800000 */
[----:B------:R3:W1:Y:S04]  /*6290*/  @P1 LDSM.16.M88.4 R40, [R80+UR48+0x400] ;  /* 0x000400305028183b */ /* 0x0006680008000200 */
[----:B------:R3:W1:Y:S02]  /*62a0*/  @P1 LDSM.16.M88.4 R48, [R77+0x400] ;  /* 0x000400004d30183b */ /* 0x0006640000000200 */
.L_x_105:
[----:B------:R-:W-:Y:S05]  /*62b0*/  BSYNC B1 ;  /* 0x0000000000017941 */ /* 0x000fea0003800000 */
.L_x_104:
[----:B-1----:R-:W-:Y:S04]  /*62c0*/  SHF.R.U32.HI R2, RZ, 0x15, R34 ;  /* 0x00000015ff027819 */ /* 0x002fe80000011622 */
[----:B------:R-:W-:Y:S01]  /*62d0*/  LOP3.LUT P1, RZ, R2, 0x3, R65, 0x48, !PT ;  /* 0x0000000302ff7812 */ /* 0x000fe20007824841 */
[----:B------:R-:W-:Y:S01]  /*62e0*/  @!UPT UIADD3 URZ, UPT, UPT, URZ, URZ, URZ ;  /* 0x000000fffffff290 */ /* 0x000fe2000fffe0ff */
[----:B----4-:R-:W-:Y:S11]  /*62f0*/  @P0 BRA `(.L_x_109) ;  /* 0x0000000000080947 */ /* 0x010ff60003800000 */
[----:B------:R-:W1:Y:S02]  /*6300*/  SYNCS.PHASECHK.TRANS64.TRYWAIT P0, [R79+URZ+0x180], R0 ;  /* 0x000180004f0075a7 */ /* 0x000e6400080011ff */
[----:B-1----:R-:W-:Y:S05]  /*6310*/  @!P0 BRA `(.L_x_110) ;  /* 0x0000003000b48947 */ /* 0x002fea0003800000 */
.L_x_109:
[----:B------:R-:W-:Y:S05]  /*6320*/  @!P1 BRA `(.L_x_111) ;  /* 0x0000000000409947 */ /* 0x000fea0003800000 */
[----:B------:R-:W4:Y:S01]  /*6330*/  LDCU.64 UR8, c[0x4][0x70] ;  /* 0x01000e00ff0877ac */ /* 0x000f220008000a00 */
[----:B------:R-:W-:Y:S01]  /*6340*/  MOV R3, 0x0 ;  /* 0x0000000000037802 */ /* 0x000fe20000000f00 */
[----:B------:R-:W-:Y:S02]  /*6350*/  HFMA2 R12, -RZ, RZ, 0, 5.9604644775390625e-08 ;  /* 0x00000001ff0c7431 */ /* 0x000fe400000001ff */
[----:B------:R-:W-:Y:S02]  /*6360*/  IMAD.MOV.U32 R8, RZ, RZ, 0x192 ;  /* 0x00000192ff087424 */ /* 0x000fe400078e00ff */
[----:B------:R-:W-:Y:S01]  /*6370*/  IMAD.MOV.U32 R13, RZ, RZ, RZ ;  /* 0x000000ffff0d7224 */ /* 0x000fe200078e00ff */
[----:B------:R-:W5:Y:S01]  /*6380*/  LDCU.64 UR6, c[0x4][0x78] ;  /* 0x01000f00ff0677ac */ /* 0x000f620008000a00 */
[----:B------:R-:W1:Y:S01]  /*6390*/  LDC.64 R2, c[0x4][R3] ;  /* 0x0100000003027b82 */ /* 0x000e620000000a00 */
[----:B------:R-:W2:Y:S01]  /*63a0*/  LDCU.64 UR4, c[0x4][0x10] ;  /* 0x01000200ff0477ac */ /* 0x000ea20008000a00 */
[----:B----4-:R-:W-:Y:S01]  /*63b0*/  MOV R5, UR9 ;  /* 0x0000000900057c02 */ /* 0x010fe20008000f00 */
[----:B------:R-:W-:Y:S01]  /*63c0*/  IMAD.U32 R4, RZ, RZ, UR8 ;  /* 0x00000008ff047e24 */ /* 0x000fe2000f8e00ff */
[----:B-----5:R-:W-:Y:S01]  /*63d0*/  MOV R7, UR7 ;  /* 0x0000000700077c02 */ /* 0x020fe20008000f00 */
[----:B------:R-:W-:Y:S01]  /*63e0*/  IMAD.U32 R6, RZ, RZ, UR6 ;  /* 0x00000006ff067e24 */ /* 0x000fe2000f8e00ff */
[----:B--2---:R-:W-:Y:S01]  /*63f0*/  MOV R11, UR5 ;  /* 0x00000005000b7c02 */ /* 0x004fe20008000f00 */
[----:B------:R-:W-:Y:S02]  /*6400*/  IMAD.U32 R10, RZ, RZ, UR4 ;  /* 0x00000004ff0a7e24 */ /* 0x000fe4000f8e00ff */
[----:B------:R-:W-:Y:S07]  /*6410*/  LEPC R20, `(.L_x_111) ;  /* 0x000000001014794e */ /* 0x000fee0000000000 */
[----:B-1-3--:R-:W-:Y:S05]  /*6420*/  CALL.ABS.NOINC R2 ;  /* 0x0000000002007343 */ /* 0x00afea0003c00000 */
.L_x_111:
[----:B------:R-:W-:Y:S05]  /*6430*/  WARPSYNC.ALL ;  /* 0x0000000000007948 */ /* 0x000fea0003800000 */
[----:B------:R-:W-:Y:S01]  /*6440*/  R2UR UR4, R34 ;  /* 0x00000000220472ca */ /* 0x000fe200000e0000 */
[--C-:B------:R-:W-:Y:S01]  /*6450*/  HADD2.F32 R20, -RZ, R40.reuse.H0_H0 ;  /* 0x20000028ff147230 */ /* 0x100fe20000004100 */
[----:B------:R-:W-:Y:S01]  /*6460*/  ISETP.NE.AND P0, PT, R72, RZ, PT ;  /* 0x000000ff4800720c */ /* 0x000fe20003f05270 */
[----:B------:R-:W-:Y:S01]  /*6470*/  HADD2.F32 R21, -RZ, R40.H1_H1 ;  /* 0x30000028ff157230 */ /* 0x000fe20000004100 */
[----:B------:R-:W-:Y:S01]  /*6480*/  BSSY.RECONVERGENT B0, `(.L_x_112) ;  /* 0x000004c000007945 */ /* 0x000fe20003800200 */
[----:B------:R-:W-:Y:S02]  /*6490*/  HADD2.F32 R36, -RZ, R41.H1_H1 ;  /* 0x30000029ff247230 */ /* 0x000fe40000004100 */
[----:B------:R-:W-:Y:S02]  /*64a0*/  HADD2.F32 R37, -RZ, R43.H0_H0 ;  /* 0x2000002bff257230 */ /* 0x000fe40000004100 */
[----:B------:R-:W-:Y:S04]  /*64b0*/  HADD2.F32 R38, -RZ, R51.H1_H1 ;  /* 0x30000033ff267230 */ /* 0x000fe80000004100 */
[----:B------:R-:W1:Y:S02]  /*64c0*/  LDTM.16dp256bit.x4 R4, tmem[UR4] ;  /* 0x00000004000479ee */ /* 0x000e640008120000 */
[C---:B-12---:R-:W-:Y:S01]  /*64d0*/  FMUL R0, R33.reuse, R4 ;  /* 0x0000000421007220 */ /* 0x046fe20000400000 */
[C---:B------:R-:W-:Y:S01]  /*64e0*/  FMUL R2, R33.reuse, R5 ;  /* 0x0000000521027220 */ /* 0x040fe20000400000 */
[C---:B------:R-:W-:Y:S01]  /*64f0*/  FMUL R3, R33.reuse, R6 ;  /* 0x0000000621037220 */ /* 0x040fe20000400000 */
[----:B------:R-:W-:Y:S01]  /*6500*/  FMUL R7, R33, R7 ;  /* 0x0000000721077220 */ /* 0x000fe20000400000 */
[C---:B------:R-:W-:Y:S01]  /*6510*/  FFMA R0, R35.reuse, R20, R0 ;  /* 0x0000001423007223 */ /* 0x040fe20000000000 */
[----:B------:R-:W-:Y:S02]  /*6520*/  HADD2.F32 R20, -RZ, R41.H0_H0 ;  /* 0x20000029ff147230 */ /* 0x000fe40000004100 */
[----:B------:R-:W-:Y:S01]  /*6530*/  FFMA R2, R35, R21, R2 ;  /* 0x0000001523027223 */ /* 0x000fe20000000002 */
[--C-:B------:R-:W-:Y:S02]  /*6540*/  HADD2.F32 R21, -RZ, R42.reuse.H0_H0 ;  /* 0x2000002aff157230 */ /* 0x100fe40000004100 */
[C---:B------:R-:W-:Y:S01]  /*6550*/  FMUL R4, R33.reuse, R8 ;  /* 0x0000000821047220 */ /* 0x040fe20000400000 */
[----:B------:R-:W-:Y:S01]  /*6560*/  FMUL R5, R33, R9 ;  /* 0x0000000921057220 */ /* 0x000fe20000400000 */
[C---:B------:R-:W-:Y:S01]  /*6570*/  FFMA R3, R35.reuse, R20, R3 ;  /* 0x0000001423037223 */ /* 0x040fe20000000003 */
[----:B------:R-:W-:Y:S01]  /*6580*/  HADD2.F32 R20, -RZ, R42.H1_H1 ;  /* 0x3000002aff147230 */ /* 0x000fe20000004100 */
[----:B------:R-:W-:Y:S01]  /*6590*/  F2FP.F16.F32.PACK_AB R44, R2, R0 ;  /* 0x00000000022c723e */ /* 0x000fe200000000ff */
[C---:B------:R-:W-:Y:S01]  /*65a0*/  FFMA R7, R35.reuse, R36, R7 ;  /* 0x0000002423077223 */ /* 0x040fe20000000007 */
[----:B------:R-:W-:Y:S01]  /*65b0*/  FFMA R4, R35, R21, R4 ;  /* 0x0000001523047223 */ /* 0x000fe20000000004 */
[----:B------:R-:W-:Y:S01]  /*65c0*/  FMUL R6, R33, R10 ;  /* 0x0000000a21067220 */ /* 0x000fe20000400000 */
[----:B------:R-:W-:Y:S02]  /*65d0*/  HADD2.F32 R36, -RZ, R43.H1_H1 ;  /* 0x3000002bff247230 */ /* 0x000fe40000004100 */
[----:B------:R-:W-:Y:S01]  /*65e0*/  FFMA R5, R35, R20, R5 ;  /* 0x0000001423057223 */ /* 0x000fe20000000005 */
[----:B------:R-:W-:Y:S01]  /*65f0*/  FMUL R11, R33, R11 ;  /* 0x0000000b210b7220 */ /* 0x000fe20000400000 */
[----:B------:R-:W-:Y:S01]  /*6600*/  FFMA R6, R35, R37, R6 ;  /* 0x0000002523067223 */ /* 0x000fe20000000006 */
[--C-:B------:R-:W-:Y:S02]  /*6610*/  HADD2.F32 R20, -RZ, R48.reuse.H0_H0 ;  /* 0x20000030ff147230 */ /* 0x100fe40000004100 */
[----:B------:R-:W-:Y:S01]  /*6620*/  FMUL R8, R33, R12 ;  /* 0x0000000c21087220 */ /* 0x000fe20000400000 */
[----:B------:R-:W-:Y:S01]  /*6630*/  FFMA R11, R35, R36, R11 ;  /* 0x00000024230b7223 */ /* 0x000fe2000000000b */
[----:B------:R-:W-:Y:S02]  /*6640*/  HADD2.F32 R36, -RZ, R48.H1_H1 ;  /* 0x30000030ff247230 */ /* 0x000fe40000004100 */
[C---:B------:R-:W-:Y:S01]  /*6650*/  FMUL R9, R33.reuse, R13 ;  /* 0x0000000d21097220 */ /* 0x040fe20000400000 */
[--C-:B------:R-:W-:Y:S02]  /*6660*/  HADD2.F32 R21, -RZ, R49.reuse.H0_H0 ;  /* 0x20000031ff157230 */ /* 0x100fe40000004100 */
[----:B------:R-:W-:Y:S01]  /*6670*/  FMUL R10, R33, R14 ;  /* 0x0000000e210a7220 */ /* 0x000fe20000400000 */
[C---:B------:R-:W-:Y:S01]  /*6680*/  FFMA R8, R35.reuse, R20, R8 ;  /* 0x0000001423087223 */ /* 0x040fe20000000008 */
[C---:B------:R-:W-:Y:S01]  /*6690*/  FFMA R9, R35.reuse, R36, R9 ;  /* 0x0000002423097223 */ /* 0x040fe20000000009 */
[----:B------:R-:W-:Y:S02]  /*66a0*/  HADD2.F32 R20, -RZ, R49.H1_H1 ;  /* 0x30000031ff147230 */ /* 0x000fe40000004100 */
[----:B------:R-:W-:Y:S01]  /*66b0*/  FFMA R10, R35, R21, R10 ;  /* 0x00000015230a7223 */ /* 0x000fe2000000000a */
[C---:B------:R-:W-:Y:S01]  /*66c0*/  FMUL R15, R33.reuse, R15 ;  /* 0x0000000f210f7220 */ /* 0x040fe20000400000 */
[--C-:B------:R-:W-:Y:S02]  /*66d0*/  HADD2.F32 R21, -RZ, R50.reuse.H0_H0 ;  /* 0x20000032ff157230 */ /* 0x100fe40000004100 */
[C---:B------:R-:W-:Y:S01]  /*66e0*/  FMUL R12, R33.reuse, R16 ;  /* 0x00000010210c7220 */ /* 0x040fe20000400000 */
[----:B------:R-:W-:Y:S02]  /*66f0*/  HADD2.F32 R36, -RZ, R50.H1_H1 ;  /* 0x30000032ff247230 */ /* 0x000fe40000004100 */
[C---:B------:R-:W-:Y:S01]  /*6700*/  FMUL R13, R33.reuse, R17 ;  /* 0x00000011210d7220 */ /* 0x040fe20000400000 */
[----:B------:R-:W-:Y:S02]  /*6710*/  HADD2.F32 R37, -RZ, R51.H0_H0 ;  /* 0x20000033ff257230 */ /* 0x000fe40000004100 */
[----:B------:R-:W-:Y:S01]  /*6720*/  FMUL R14, R33, R18 ;  /* 0x00000012210e7220 */ /* 0x000fe20000400000 */
[----:B------:R-:W-:Y:S01]  /*6730*/  FFMA R15, R35, R20, R15 ;  /* 0x00000014230f7223 */ /* 0x000fe2000000000f */
[----:B------:R-:W-:Y:S01]  /*6740*/  FMUL R19, R33, R19 ;  /* 0x0000001321137220 */ /* 0x000fe20000400000 */
[C---:B------:R-:W-:Y:S01]  /*6750*/  FFMA R12, R35.reuse, R21, R12 ;  /* 0x00000015230c7223 */ /* 0x040fe2000000000c */
[C---:B------:R-:W-:Y:S01]  /*6760*/  FFMA R13, R35.reuse, R36, R13 ;  /* 0x00000024230d7223 */ /* 0x040fe2000000000d */
[C---:B------:R-:W-:Y:S01]  /*6770*/  FFMA R14, R35.reuse, R37, R14 ;  /* 0x00000025230e7223 */ /* 0x040fe2000000000e */
[----:B------:R-:W-:Y:S01]  /*6780*/  FFMA R19, R35, R38, R19 ;  /* 0x0000002623137223 */ /* 0x000fe20000000013 */
[----:B------:R-:W-:Y:S02]  /*6790*/  F2FP.F16.F32.PACK_AB R45, R7, R3 ;  /* 0x00000003072d723e */ /* 0x000fe400000000ff */
[----:B------:R-:W-:Y:S02]  /*67a0*/  F2FP.F16.F32.PACK_AB R46, R5, R4 ;  /* 0x00000004052e723e */ /* 0x000fe400000000ff */
[----:B------:R-:W-:Y:S02]  /*67b0*/  F2FP.F16.F32.PACK_AB R47, R11, R6 ;  /* 0x000000060b2f723e */ /* 0x000fe400000000ff */
[----:B------:R-:W-:Y:S02]  /*67c0*/  F2FP.F16.F32.PACK_AB R84, R9, R8 ;  /* 0x000000080954723e */ /* 0x000fe400000000ff */
[----:B------:R-:W-:Y:S01]  /*67d0*/  F2FP.F16.F32.PACK_AB R85, R15, R10 ;  /* 0x0000000a0f55723e */ /* 0x000fe200000000ff */
[----:B------:R1:W-:Y:S01]  /*67e0*/  STSM.16.M88.4 [R78+0x400], R44 ;  /* 0x0004002c4e007844 */ /* 0x0003e20000000200 */
[----:B------:R-:W-:Y:S02]  /*67f0*/  F2FP.F16.F32.PACK_AB R86, R13, R12 ;  /* 0x0000000c0d56723e */ /* 0x000fe400000000ff */
[----:B------:R-:W-:Y:S05]  /*6800*/  F2FP.F16.F32.PACK_AB R87, R19, R14 ;  /* 0x0000000e1357723e */ /* 0x000fea00000000ff */
[----:B------:R1:W-:Y:S01]  /*6810*/  STSM.16.M88.4 [R77+0x400], R84 ;  /* 0x000400544d007844 */ /* 0x0003e20000000200 */
[----:B------:R-:W-:Y:S01]  /*6820*/  @!PT LDS RZ, [RZ] ;  /* 0x00000000fffff984 */ /* 0x000fe20000000800 */
[----:B------:R-:W-:Y:S01]  /*6830*/  @!PT LDS RZ, [RZ] ;  /* 0x00000000fffff984 */ /* 0x000fe20000000800 */
[----:B------:R-:W-:Y:S01]  /*6840*/  @!PT LDS RZ, [RZ] ;  /* 0x00000000fffff984 */ /* 0x000fe20000000800 */
[----:B------:R-:W-:Y:S01]  /*6850*/  @!PT LDS RZ, [RZ] ;  /* 0x00000000fffff984 */ /* 0x000fe20000000800 */
[----:B------:R2:W-:Y:S07]  /*6860*/  MEMBAR.ALL.CTA ;  /* 0x0000000000007992 */ /* 0x0005ee0000008000 */
[----:B--2---:R-:W2:Y:S02]  /*6870*/  FENCE.VIEW.ASYNC.S ;  /* 0x00000000000073c6 */ /* 0x004ea40000000000 */
[----:B--2---:R-:W-:Y:S06]  /*6880*/  BAR.SYNC.DEFER_BLOCKING 0x1, 0x80 ;  /* 0x0042000000007b1d */ /* 0x004fec0000010000 */
[----:B------:R-:W-:Y:S05]  /*6890*/  @P0 BRA `(.L_x_113) ;  /* 0x0000000000280947 */ /* 0x000fea0003800000 */
[----:B------:R-:W-:Y:S02]  /*68a0*/  UIADD3 UR4, UPT, UPT, UR48, 0x400, URZ ;  /* 0x0000040030047890 */ /* 0x000fe4000fffe0ff */
[----:B------:R-:W-:Y:S01]  /*68b0*/  UIADD3 UR6, UP0, UPT, UR52, 0x680, URZ ;  /* 0x0000068034067890 */ /* 0x000fe2000ff1e0ff */
[----:B------:R-:W-:Y:S03]  /*68c0*/  UMOV UR43, UR36 ;  /* 0x00000024002b7c82 */ /* 0x000fe60008000000 */
[----:B------:R-:W-:Y:S01]  /*68d0*/  MOV R66, UR4 ;  /* 0x0000000400427c02 */ /* 0x000fe20008000f00 */
[----:B------:R-:W-:Y:S03]  /*68e0*/  UIADD3.X UR7, UPT, UPT, URZ, UR53, URZ, UP0, !UPT ;  /* 0x00000035ff077290 */ /* 0x000fe600087fe4ff */
[----:B------:R-:W-:Y:S11]  /*68f0*/  R2UR UR40, R66 ;  /* 0x00000000422872ca */ /* 0x000ff600000e0000 */
[----:B------:R-:W-:Y:S02]  /*6900*/  @!UPT UIADD3 URZ, UPT, UPT, URZ, URZ, URZ ;  /* 0x000000fffffff290 */ /* 0x000fe4000fffe0ff */
[----:B------:R2:W-:Y:S01]  /*6910*/  UTMASTG.3D [UR40], [UR6] ;  /* 0x00000028060073b5 */ /* 0x0005e20008010000 */
[----:B------:R0:W-:Y:S01]  /*6920*/  UTMACMDFLUSH ;  /* 0x00000000000079b7 */ /* 0x0001e20000000000 */
[----:B--2---:R-:W-:Y:S04]  /*6930*/  DEPBAR.LE SB0, 0x1 ;  /* 0x000080400000791a */ /* 0x004fe80000000000 */
.L_x_113:
[----:B------:R-:W-:Y:S05]  /*6940*/  BSYNC.RECONVERGENT B0 ;  /* 0x0000000000007941 */ /* 0x000fea0003800200 */
.L_x_112:
[----:B------:R-:W-:Y:S01]  /*6950*/  BAR.SYNC.DEFER_BLOCKING 0x1, 0x80 ;  /* 0x0042000000007b1d */ /* 0x000fe20000010000 */
[----:B------:R-:W-:Y:S01]  /*6960*/  ISETP.NE.AND P1, PT, R76, RZ, PT ;  /* 0x000000ff4c00720c */ /* 0x000fe20003f25270 */
[----:B------:R-:W-:Y:S01]  /*6970*/  UISETP.NE.AND UP0, UPT, UR49, URZ, UPT ;  /* 0x000000ff3100728c */ /* 0x000fe2000bf05270 */
[----:B------:R-:W-:Y:S11]  /*6980*/  LEA R3, R39, UR48, 0x3 ;  /* 0x0000003027037c11 */ /* 0x000ff6000f8e18ff */
[----:B------:R-:W-:Y:S01]  /*6990*/  @P1 SHF.L.U32 R2, R70, 0x1f, RZ ;  /* 0x0000001f46021819 */ /* 0x000fe200000006ff */
[----:B------:R-:W-:Y:S06]  /*69a0*/  BRA.U !UP0, `(.L_x_114) ;  /* 0x0000000108247547 */ /* 0x000fec000b800000 */
[----:B------:R-:W-:Y:S01]  /*69b0*/  IMAD.U32 R5, RZ, RZ, UR51 ;  /* 0x00000033ff057e24 */ /* 0x000fe2000f8e00ff */
[----:B------:R-:W-:Y:S01]  /*69c0*/  MOV R0, UR37 ;  /* 0x0000002500007c02 */ /* 0x000fe20008000f00 */
[----:B------:R-:W-:Y:S03]  /*69d0*/  UIADD3 UR51, UPT, UPT, UR51, 0x1, URZ ;  /* 0x0000000133337890 */ /* 0x000fe6000fffe0ff */
[----:B------:R-:W-:Y:S01]  /*69e0*/  @P1 LEA R5, R5, UR48, 0x3 ;  /* 0x0000003005051c11 */ /* 0x000fe2000f8e18ff */
[----:B------:R-:W-:Y:S04]  /*69f0*/  UISETP.NE.AND UP0, UPT, UR51, 0x4, UPT ;  /* 0x000000043300788c */ /* 0x000fe8000bf05270 */
[----:B------:R-:W-:Y:S01]  /*6a00*/  @P1 VIADD R5, R5, 0x130 ;  /* 0x0000013005051836 */ /* 0x000fe20000000000 */
[----:B------:R-:W-:Y:S04]  /*6a10*/  USEL UR51, UR51, URZ, UP0 ;  /* 0x000000ff33337287 */ /* 0x000fe80008000000 */
[----:B------:R-:W-:Y:S04]  /*6a20*/  @P1 PRMT R0, R0, 0x654, R5 ;  /* 0x0000065400001816 */ /* 0x000fe80000000005 */
[----:B------:R2:W-:Y:S04]  /*6a30*/  @P1 SYNCS.ARRIVE.TRANS64.RED.A1T0 RZ, [R0+URZ], RZ ;  /* 0x000000ff00ff19a7 */ /* 0x0005e800081004ff */
.L_x_114:
[----:B------:R-:W4:Y:S01]  /*6a40*/  @P1 SYNCS.PHASECHK.TRANS64.TRYWAIT P0, [R3+URZ+0x110], R2 ;  /* 0x00011002030015a7 */ /* 0x000f2200080011ff */
[----:B------:R-:W-:Y:S01]  /*6a50*/  BSSY B1, `(.L_x_115) ;  /* 0x0000013000017945 */ /* 0x000fe20003800000 */
[----:B----4-:R-:W-:Y:S03]  /*6a60*/  @P1 SEL R81, RZ, 0x1, !P0 ;  /* 0x00000001ff511807 */ /* 0x010fe60004000000 */
[----:B------:R-:W-:Y:S05]  /*6a70*/  @!P1 BRA `(.L_x_116) ;  /* 0x0000000000409947 */ /* 0x000fea0003800000 */
[----:B------:R-:W-:Y:S01]  /*6a80*/  ISETP.NE.AND P1, PT, R82, RZ, PT ;  /* 0x000000ff5200720c */ /* 0x000fe20003f25270 */
[----:B------:R-:W-:Y:S01]  /*6a90*/  BSSY B0, `(.L_x_117) ;  /* 0x0000009000007945 */ /* 0x000fe20003800000 */
[----:B------:R-:W-:Y:S11]  /*6aa0*/  ISETP.NE.AND P0, PT, R81, RZ, PT ;  /* 0x000000ff5100720c */ /* 0x000ff60003f05270 */
[----:B------:R-:W-:Y:S05]  /*6ab0*/  @P1 IMAD R4, R39, 0x1000, R80 ;  /* 0x0000100027041824 */ /* 0x000fea00078e0250 */
[----:B------:R-:W-:Y:S05]  /*6ac0*/  @P1 IADD3 R2, PT, PT, R4, UR48, RZ ;  /* 0x0000003004021c10 */ /* 0x000fea000fffe0ff */
[----:B------:R-:W-:Y:S01]  /*6ad0*/  @P1 IMAD.IADD R2, R71, 0x1, R2 ;  /* 0x0000000147021824 */ /* 0x000fe200078e0202 */
[----:B------:R-:W-:Y:S06]  /*6ae0*/  @P0 BRA `(.L_x_118) ;  /* 0x00000000000c0947 */ /* 0x000fec0003800000 */
[----:B--2---:R-:W-:Y:S04]  /*6af0*/  SHF.L.U32 R0, R70, 0x1f, RZ ;  /* 0x0000001f46007819 */ /* 0x004fe800000006ff */
[----:B------:R-:W2:Y:S02]  /*6b00*/  SYNCS.PHASECHK.TRANS64.TRYWAIT P0, [R3+URZ+0x110], R0 ;  /* 0x00011000030075a7 */ /* 0x000ea400080011ff */
[----:B--2---:R-:W-:Y:S05]  /*6b10*/  @!P0 BRA `(.L_x_119) ;  /* 0x0000002800c88947 */ /* 0x004fea0003800000 */
.L_x_118:
[----:B------:R-:W-:Y:S05]  /*6b20*/  BSYNC B0 ;  /* 0x0000000000007941 */ /* 0x000fea0003800000 */
.L_x_117:
[----:B------:R-:W-:Y:S02]  /*6b30*/  ISETP.NE.AND P0, PT, R82, RZ, PT ;  /* 0x000000ff5200720c */ /* 0x000fe40003f05270 */
[----:B------:R-:W-:Y:S11]  /*6b40*/  IADD3 R39, PT, PT, R39, 0x1, RZ ;  /* 0x0000000127277810 */ /* 0x000ff60007ffe0ff */
[----:B------:R-:W-:Y:S05]  /*6b50*/  @P0 WARPSYNC.ALL ;  /* 0x0000000000000948 */ /* 0x000fea0003800000 */
[----:B------:R4:W1:Y:S04]  /*6b60*/  @P0 LDSM.16.M88.4 R40, [R4+UR48+0x400] ;  /* 0x000400300428083b */ /* 0x0008680008000200 */
[----:B------:R4:W1:Y:S02]  /*6b70*/  @P0 LDSM.16.M88.4 R48, [R2+0x400] ;  /* 0x000400000230083b */ /* 0x0008640000000200 */
.L_x_116:
[----:B------:R-:W-:Y:S05]  /*6b80*/  BSYNC B1 ;  /* 0x0000000000017941 */ /* 0x000fea0003800000 */
.L_x_115:
[----:B--2---:R-:W-:Y:S05]  /*6b90*/  VIADD R0, R34, 0x20 ;  /* 0x0000002022007836 */ /* 0x004fea0000000000 */
[----:B------:R-:W-:Y:S04]  /*6ba0*/  SHF.R.U32.HI R0, RZ, 0x15, R0 ;  /* 0x00000015ff007819 */ /* 0x000fe80000011600 */
[----:B------:R-:W-:Y:S11]  /*6bb0*/  LOP3.LUT P0, RZ, R0, 0x3, R65, 0x48, !PT ;  /* 0x0000000300ff7812 */ /* 0x000ff60007804841 */
[----:B------:R-:W-:Y:S02]  /*6bc0*/  @!UPT UIADD3 URZ, UPT, UPT, URZ, URZ, URZ ;  /* 0x000000fffffff290 */ /* 0x000fe4000fffe0ff */
[----:B------:R-:W-:Y:S05]  /*6bd0*/  @!P0 BRA `(.L_x_120) ;  /* 0x0000000000408947 */ /* 0x000fea0003800000 */
[----:B------:R-:W2:Y:S01]  /*6be0*/  LDCU.64 UR8, c[0x4][0x70] ;  /* 0x01000e00ff0877ac */ /* 0x000ea20008000a00 */
[----:B------:R-:W-:Y:S01]  /*6bf0*/  MOV R3, 0x0 ;  /* 0x0000000000037802 */ /* 0x000fe20000000f00 */
[----:B------:R-:W-:Y:S02]  /*6c00*/  HFMA2 R12, -RZ, RZ, 0, 5.9604644775390625e-08 ;  /* 0x00000001ff0c7431 */ /* 0x000fe400000001ff */
[----:B------:R-:W-:Y:S02]  /*6c10*/  IMAD.MOV.U32 R8, RZ, RZ, 0x192 ;  /* 0x00000192ff087424 */ /* 0x000fe400078e00ff */
[----:B------:R-:W-:Y:S01]  /*6c20*/  IMAD.MOV.U32 R13, RZ, RZ, RZ ;  /* 0x000000ffff0d7224 */ /* 0x000fe200078e00ff */
[----:B------:R-:W5:Y:S01]  /*6c30*/  LDCU.64 UR6, c[0x4][0x78] ;  /* 0x01000f00ff0677ac */ /* 0x000f620008000a00 */
[----:B----4-:R-:W4:Y:S01]  /*6c40*/  LDC.64 R2, c[0x4][R3] ;  /* 0x0100000003027b82 */ /* 0x010f220000000a00 */
[----:B------:R-:W3:Y:S01]  /*6c50*/  LDCU.64 UR4, c[0x4][0x10] ;  /* 0x01000200ff0477ac */ /* 0x000ee20008000a00 */
[----:B--2---:R-:W-:Y:S01]  /*6c60*/  MOV R5, UR9 ;  /* 0x0000000900057c02 */ /* 0x004fe20008000f00 */
[----:B------:R-:W-:Y:S01]  /*6c70*/  IMAD.U32 R4, RZ, RZ, UR8 ;  /* 0x00000008ff047e24 */ /* 0x000fe2000f8e00ff */
[----:B-----5:R-:W-:Y:S01]  /*6c80*/  MOV R7, UR7 ;  /* 0x0000000700077c02 */ /* 0x020fe20008000f00 */
[----:B------:R-:W-:Y:S01]  /*6c90*/  IMAD.U32 R6, RZ, RZ, UR6 ;  /* 0x00000006ff067e24 */ /* 0x000fe2000f8e00ff */
[----:B---3--:R-:W-:Y:S01]  /*6ca0*/  MOV R11, UR5 ;  /* 0x00000005000b7c02 */ /* 0x008fe20008000f00 */
[----:B------:R-:W-:Y:S02]  /*6cb0*/  IMAD.U32 R10, RZ, RZ, UR4 ;  /* 0x00000004ff0a7e24 */ /* 0x000fe4000f8e00ff */
[----:B------:R-:W-:Y:S07]  /*6cc0*/  LEPC R20, `(.L_x_120) ;  /* 0x000000001014794e */ /* 0x000fee0000000000 */
[----:B-1--4-:R-:W-:Y:S05]  /*6cd0*/  CALL.ABS.NOINC R2 ;  /* 0x0000000002007343 */ /* 0x012fea0003c00000 */
.L_x_120:
[----:B------:R-:W-:Y:S01]  /*6ce0*/  ISETP.NE.AND P6, PT, R76, RZ, PT ;  /* 0x000000ff4c00720c */ /* 0x000fe20003fc5270 */
[----:B------:R-:W-:Y:S05]  /*6cf0*/  WARPSYNC.ALL ;  /* 0x0000000000007948 */ /* 0x000fea0003800000 */
[----:B------:R-:W-:Y:S01]  /*6d00*/  R2UR UR4, R34 ;  /* 0x00000000220472ca */ /* 0x000fe200000e0000 */
[--C-:B-1----:R-:W-:Y:S01]  /*6d10*/  HADD2.F32 R20, -RZ, R40.reuse.H0_H0 ;  /* 0x20000028ff147230 */ /* 0x102fe20000004100 */
[----:B------:R-:W-:Y:S01]  /*6d20*/  ISETP.NE.AND P0, PT, R72, RZ, PT ;  /* 0x000000ff4800720c */ /* 0x000fe20003f05270 */
[----:B------:R-:W-:Y:S01]  /*6d30*/  HADD2.F32 R21, -RZ, R40.H1_H1 ;  /* 0x30000028ff157230 */ /* 0x000fe20000004100 */
[----:B------:R-:W-:Y:S01]  /*6d40*/  MOV R38, UR51 ;  /* 0x0000003300267c02 */ /* 0x000fe20008000f00 */
[--C-:B------:R-:W-:Y:S01]  /*6d50*/  HADD2.F32 R36, -RZ, R41.reuse.H1_H1 ;  /* 0x30000029ff247230 */ /* 0x100fe20000004100 */
[----:B------:R-:W-:Y:S01]  /*6d60*/  MOV R83, UR37 ;  /* 0x0000002500537c02 */ /* 0x000fe20008000f00 */
[----:B------:R-:W-:Y:S01]  /*6d70*/  HADD2.F32 R37, -RZ, R48.H0_H0 ;  /* 0x20000030ff257230 */ /* 0x000fe20000004100 */
[----:B------:R-:W-:Y:S01]  /*6d80*/  @P6 LEA R38, R38, UR48, 0x3 ;  /* 0x0000003026266c11 */ /* 0x000fe2000f8e18ff */
[----:B------:R-:W-:Y:S01]  /*6d90*/  BSSY.RECONVERGENT B0, `(.L_x_121) ;  /* 0x000004d000007945 */ /* 0x000fe20003800200 */
[----:B------:R-:W-:Y:S02]  /*6da0*/  @P6 SHF.L.U32 R88, R70, 0x1f, RZ ;  /* 0x0000001f46586819 */ /* 0x000fe400000006ff */
[----:B------:R-:W-:Y:S01]  /*6db0*/  @P6 IADD3 R38, PT, PT, R38, 0x130, RZ ;  /* 0x0000013026266810 */ /* 0x000fe20007ffe0ff */
[----:B----4-:R-:W1:Y:S03]  /*6dc0*/  LDTM.16dp256bit.x4 R4, tmem[UR4+0x20] ;  /* 0x00002004000479ee */ /* 0x010e660008120000 */
[----:B------:R-:W-:Y:S02]  /*6dd0*/  @P6 PRMT R38, R83, 0x654, R38 ;  /* 0x0000065453266816 */ /* 0x000fe40000000026 */
[----:B------:R-:W-:Y:S01]  /*6de0*/  LEA R83, R39, UR48, 0x3 ;  /* 0x0000003027537c11 */ /* 0x000fe2000f8e18ff */
[C---:B-1----:R-:W-:Y:S01]  /*6df0*/  FMUL R0, R33.reuse, R4 ;  /* 0x0000000421007220 */ /* 0x042fe20000400000 */
[C---:B------:R-:W-:Y:S01]  /*6e00*/  FMUL R2, R33.reuse, R5 ;  /* 0x0000000521027220 */ /* 0x040fe20000400000 */
[C---:B------:R-:W-:Y:S01]  /*6e10*/  FMUL R3, R33.reuse, R6 ;  /* 0x0000000621037220 */ /* 0x040fe20000400000 */
[----:B------:R-:W-:Y:S01]  /*6e20*/  FMUL R7, R33, R7 ;  /* 0x0000000721077220 */ /* 0x000fe20000400000 */
[C---:B------:R-:W-:Y:S01]  /*6e30*/  FFMA R0, R35.reuse, R20, R0 ;  /* 0x0000001423007223 */ /* 0x040fe20000000000 */
[----:B------:R-:W-:Y:S02]  /*6e40*/  HADD2.F32 R20, -RZ, R41.H0_H0 ;  /* 0x20000029ff147230 */ /* 0x000fe40000004100 */
[----:B------:R-:W-:Y:S01]  /*6e50*/  FFMA R2, R35, R21, R2 ;  /* 0x0000001523027223 */ /* 0x000fe20000000002 */
[C---:B------:R-:W-:Y:S01]  /*6e60*/  FMUL R4, R33.reuse, R8 ;  /* 0x0000000821047220 */ /* 0x040fe20000400000 */
[----:B------:R-:W-:Y:S01]  /*6e70*/  FMUL R5, R33, R9 ;  /* 0x0000000921057220 */ /* 0x000fe20000400000 */
[--C-:B------:R-:W-:Y:S02]  /*6e80*/  HADD2.F32 R21, -RZ, R43.reuse.H0_H0 ;  /* 0x2000002bff157230 */ /* 0x100fe40000004100 */
[C---:B------:R-:W-:Y:S01]  /*6e90*/  FFMA R3, R35.reuse, R20, R3 ;  /* 0x0000001423037223 */ /* 0x040fe20000000003 */
[--C-:B------:R-:W-:Y:S01]  /*6ea0*/  HADD2.F32 R20, -RZ, R42.reuse.H0_H0 ;  /* 0x2000002aff147230 */ /* 0x100fe20000004100 */
[----:B------:R-:W-:Y:S01]  /*6eb0*/  F2FP.F16.F32.PACK_AB R44, R2, R0 ;  /* 0x00000000022c723e */ /* 0x000fe200000000ff */
[----:B------:R-:W-:Y:S01]  /*6ec0*/  FFMA R7, R35, R36, R7 ;  /* 0x0000002423077223 */ /* 0x000fe20000000007 */
[----:B------:R-:W-:Y:S01]  /*6ed0*/  FMUL R6, R33, R10 ;  /* 0x0000000a21067220 */ /* 0x000fe20000400000 */
[----:B------:R-:W-:Y:S02]  /*6ee0*/  HADD2.F32 R36, -RZ, R43.H1_H1 ;  /* 0x3000002bff247230 */ /* 0x000fe40000004100 */
[----:B------:R-:W-:Y:S01]  /*6ef0*/  FFMA R4, R35, R20, R4 ;  /* 0x0000001423047223 */ /* 0x000fe20000000004 */
[----:B------:R-:W-:Y:S01]  /*6f00*/  HADD2.F32 R20, -RZ, R42.H1_H1 ;  /* 0x3000002aff147230 */ /* 0x000fe20000004100 */
[----:B------:R-:W-:Y:S01]  /*6f10*/  F2FP.F16.F32.PACK_AB R45, R7, R3 ;  /* 0x00000003072d723e */ /* 0x000fe200000000ff */
[C---:B------:R-:W-:Y:S01]  /*6f20*/  FMUL R11, R33.reuse, R11 ;  /* 0x0000000b210b7220 */ /* 0x040fe20000400000 */
[C---:B------:R-:W-:Y:S01]  /*6f30*/  FMUL R8, R33.reuse, R12 ;  /* 0x0000000c21087220 */ /* 0x040fe20000400000 */
[----:B------:R-:W-:Y:S01]  /*6f40*/  FMUL R9, R33, R13 ;  /* 0x0000000d21097220 */ /* 0x000fe20000400000 */
[C---:B------:R-:W-:Y:S01]  /*6f50*/  FFMA R5, R35.reuse, R20, R5 ;  /* 0x0000001423057223 */ /* 0x040fe20000000005 */
[----:B------:R-:W-:Y:S02]  /*6f60*/  HADD2.F32 R20, -RZ, R48.H1_H1 ;  /* 0x30000030ff147230 */ /* 0x000fe40000004100 */
[C---:B------:R-:W-:Y:S01]  /*6f70*/  FFMA R6, R35.reuse, R21, R6 ;  /* 0x0000001523067223 */ /* 0x040fe20000000006 */
[C---:B------:R-:W-:Y:S01]  /*6f80*/  FFMA R11, R35.reuse, R36, R11 ;  /* 0x00000024230b7223 */ /* 0x040fe2000000000b */
[C---:B------:R-:W-:Y:S01]  /*6f90*/  FFMA R8, R35.reuse, R37, R8 ;  /* 0x0000002523087223 */ /* 0x040fe20000000008 */
[--C-:B------:R-:W-:Y:S02]  /*6fa0*/  HADD2.F32 R21, -RZ, R49.reuse.H0_H0 ;  /* 0x20000031ff157230 */ /* 0x100fe40000004100 */
[----:B------:R-:W-:Y:S01]  /*6fb0*/  FFMA R9, R35, R20, R9 ;  /* 0x0000001423097223 */ /* 0x000fe20000000009 */
[C---:B------:R-:W-:Y:S01]  /*6fc0*/  FMUL R10, R33.reuse, R14 ;  /* 0x0000000e210a7220 */ /* 0x040fe20000400000 */
[----:B------:R-:W-:Y:S02]  /*6fd0*/  HADD2.F32 R20, -RZ, R49.H1_H1 ;  /* 0x30000031ff147230 */ /* 0x000fe40000004100 */
[C---:B------:R-:W-:Y:S01]  /*6fe0*/  FMUL R15, R33.reuse, R15 ;  /* 0x0000000f210f7220 */ /* 0x040fe20000400000 */
[----:B------:R-:W-:Y:S01]  /*6ff0*/  FMUL R12, R33, R16 ;  /* 0x00000010210c7220 */ /* 0x000fe20000400000 */
[C---:B------:R-:W-:Y:S01]  /*7000*/  FFMA R10, R35.reuse, R21, R10 ;  /* 0x00000015230a7223 */ /* 0x040fe2000000000a */
[--C-:B------:R-:W-:Y:S02]  /*7010*/  HADD2.F32 R21, -RZ, R50.reuse.H0_H0 ;  /* 0x20000032ff157230 */ /* 0x100fe40000004100 */
[----:B------:R-:W-:Y:S01]  /*7020*/  FFMA R15, R35, R20, R15 ;  /* 0x00000014230f7223 */ /* 0x000fe2000000000f */
[----:B------:R-:W-:Y:S02]  /*7030*/  HADD2.F32 R20, -RZ, R50.H1_H1 ;  /* 0x30000032ff147230 */ /* 0x000fe40000004100 */
[C---:B------:R-:W-:Y:S01]  /*7040*/  FMUL R13, R33.reuse, R17 ;  /* 0x00000011210d7220 */ /* 0x040fe20000400000 */
[--C-:B------:R-:W-:Y:S02]  /*7050*/  HADD2.F32 R37, -RZ, R51.reuse.H0_H0 ;  /* 0x20000033ff257230 */ /* 0x100fe40000004100 */
[C---:B------:R-:W-:Y:S01]  /*7060*/  FMUL R14, R33.reuse, R18 ;  /* 0x00000012210e7220 */ /* 0x040fe20000400000 */
[----:B------:R-:W-:Y:S02]  /*7070*/  HADD2.F32 R36, -RZ, R51.H1_H1 ;  /* 0x30000033ff247230 */ /* 0x000fe40000004100 */
        /* <DEDUP_REMOVED lines=21> */
[----:B------:R-:W-:Y:S02]  /*71d0*/  UIADD3 UR8, UP0, UPT, UR52, 0x680, URZ ;  /* 0x0000068034087890 */ /* 0x000fe4000ff1e0ff */
[----:B------:R-:W-:Y:S02]  /*71e0*/  UIADD3 UR5, UPT, UPT, UR41, 0x20, URZ ;  /* 0x0000002029057890 */ /* 0x000fe4000fffe0ff */
[----:B------:R-:W-:Y:S02]  /*71f0*/  UIADD3 UR4, UPT, UPT, UR48, 0x1400, URZ ;  /* 0x0000140030047890 */ /* 0x000fe4000fffe0ff */
[----:B------:R-:W-:Y:S01]  /*7200*/  UIADD3.X UR9, UPT, UPT, URZ, UR53, URZ, UP0, !UPT ;  /* 0x00000035ff097290 */ /* 0x000fe200087fe4ff */
[----:B------:R-:W-:Y:S01]  /*7210*/  UMOV UR6, UR42 ;  /* 0x0000002a00067c82 */ /* 0x000fe20008000000 */
[----:B------:R-:W-:Y:S07]  /*7220*/  UMOV UR7, UR36 ;  /* 0x0000002400077c82 */ /* 0x000fee0008000000 */
[----:B------:R2:W-:Y:S01]  /*7230*/  UTMASTG.3D [UR4], [UR8] ;  /* 0x00000004080073b5 */ /* 0x0005e20008010000 */
[----:B------:R0:W-:Y:S01]  /*7240*/  UTMACMDFLUSH ;  /* 0x00000000000079b7 */ /* 0x0001e20000000000 */
[----:B--2---:R-:W-:Y:S04]  /*7250*/  DEPBAR.LE SB0, 0x1 ;  /* 0x000080400000791a */ /* 0x004fe80000000000 */
.L_x_122:
[----:B------:R-:W-:Y:S05]  /*7260*/  BSYNC.RECONVERGENT B0 ;  /* 0x0000000000007941 */ /* 0x000fea0003800200 */
.L_x_121:
[----:B------:R-:W-:Y:S01]  /*7270*/  BAR.SYNC.DEFER_BLOCKING 0x1, 0x80 ;  /* 0x0042000000007b1d */ /* 0x000fe20000010000 */
[----:B------:R-:W-:Y:S04]  /*7280*/  UIADD3 UR40, UPT, UPT, UR51, 0x1, URZ ;  /* 0x0000000133287890 */ /* 0x000fe8000fffe0ff */
[----:B------:R-:W-:Y:S04]  /*7290*/  UISETP.NE.AND UP0, UPT, UR40, 0x4, UPT ;  /* 0x000000042800788c */ /* 0x000fe8000bf05270 */
[----:B------:R-:W-:Y:S01]  /*72a0*/  USEL UR40, UR40, URZ, UP0 ;  /* 0x000000ff28287287 */ /* 0x000fe20008000000 */
[----:B------:R2:W-:Y:S01]  /*72b0*/  @P6 SYNCS.ARRIVE.TRANS64.RED.A1T0 RZ, [R38+URZ], RZ ;  /* 0x000000ff26ff69a7 */ /* 0x0005e200081004ff */
[----:B------:R-:W-:Y:S01]  /*72c0*/  BSSY B1, `(.L_x_123) ;  /* 0x0000014000017945 */ /* 0x000fe20003800000 */
[----:B------:R-:W4:Y:S02]  /*72d0*/  @P6 SYNCS.PHASECHK.TRANS64.TRYWAIT P0, [R83+URZ+0x110], R88 ;  /* 0x00011058530065a7 */ /* 0x000f2400080011ff */
[----:B----4-:R-:W-:Y:S01]  /*72e0*/  @P6 SEL R81, RZ, 0x1, !P0 ;  /* 0x00000001ff516807 */ /* 0x010fe20004000000 */
[----:B--2---:R-:W-:Y:S06]  /*72f0*/  @!P6 BRA `(.L_x_124) ;  /* 0x000000000040e947 */ /* 0x004fec0003800000 */
[----:B------:R-:W-:Y:S01]  /*7300*/  ISETP.NE.AND P1, PT, R82, RZ, PT ;  /* 0x000000ff5200720c */ /* 0x000fe20003f25270 */
[----:B------:R-:W-:Y:S01]  /*7310*/  BSSY B0, `(.L_x_125) ;  /* 0x0000009000007945 */ /* 0x000fe20003800000 */
[----:B------:R-:W-:Y:S11]  /*7320*/  ISETP.NE.AND P0, PT, R81, RZ, PT ;  /* 0x000000ff5100720c */ /* 0x000ff60003f05270 */
[----:B------:R-:W-:Y:S05]  /*7330*/  @P1 IMAD R2, R39, 0x1000, R80 ;  /* 0x0000100027021824 */ /* 0x000fea00078e0250 */
[----:B------:R-:W-:Y:S05]  /*7340*/  @P1 IADD3 R0, PT, PT, R2, UR48, RZ ;  /* 0x0000003002001c10 */ /* 0x000fea000fffe0ff */
[----:B------:R-:W-:Y:S01]  /*7350*/  @P1 IMAD.IADD R0, R71, 0x1, R0 ;  /* 0x0000000147001824 */ /* 0x000fe200078e0200 */
[----:B------:R-:W-:Y:S06]  /*7360*/  @P0 BRA `(.L_x_126) ;  /* 0x00000000000c0947 */ /* 0x000fec0003800000 */
[----:B------:R-:W-:Y:S04]  /*7370*/  SHF.L.U32 R4, R70, 0x1f, RZ ;  /* 0x0000001f46047819 */ /* 0x000fe800000006ff */
[----:B------:R-:W2:Y:S02]  /*7380*/  SYNCS.PHASECHK.TRANS64.TRYWAIT P0, [R83+URZ+0x110], R4 ;  /* 0x00011004530075a7 */ /* 0x000ea400080011ff */
[----:B--2---:R-:W-:Y:S05]  /*7390*/  @!P0 BRA `(.L_x_127) ;  /* 0x0000002000bc8947 */ /* 0x004fea0003800000 */
.L_x_126:
[----:B------:R-:W-:Y:S05]  /*73a0*/  BSYNC B0 ;  /* 0x0000000000007941 */ /* 0x000fea0003800000 */
.L_x_125:
[----:B------:R-:W-:Y:S02]  /*73b0*/  ISETP.NE.AND P0, PT, R82, RZ, PT ;  /* 0x000000ff5200720c */ /* 0x000fe40003f05270 */
[----:B------:R-:W-:Y:S11]  /*73c0*/  IADD3 R39, PT, PT, R39, 0x1, RZ ;  /* 0x0000000127277810 */ /* 0x000ff60007ffe0ff */
[----:B------:R-:W-:Y:S05]  /*73d0*/  @P0 WARPSYNC.ALL ;  /* 0x0000000000000948 */ /* 0x000fea0003800000 */
[----:B------:R4:W1:Y:S04]  /*73e0*/  @P0 LDSM.16.M88.4 R40, [R2+UR48+0x400] ;  /* 0x000400300228083b */ /* 0x0008680008000200 */
[----:B------:R4:W1:Y:S02]  /*73f0*/  @P0 LDSM.16.M88.4 R48, [R0+0x400] ;  /* 0x000400000030083b */ /* 0x0008640000000200 */
.L_x_124:
[----:B------:R-:W-:Y:S05]  /*7400*/  BSYNC B1 ;  /* 0x0000000000017941 */ /* 0x000fea0003800000 */
.L_x_123:
[----:B----4-:R-:W-:Y:S05]  /*7410*/  VIADD R0, R34, 0x40 ;  /* 0x0000004022007836 */ /* 0x010fea0000000000 */
[----:B------:R-:W-:Y:S04]  /*7420*/  SHF.R.U32.HI R0, RZ, 0x15, R0 ;  /* 0x00000015ff007819 */ /* 0x000fe80000011600 */
[----:B------:R-:W-:Y:S11]  /*7430*/  LOP3.LUT P0, RZ, R0, 0x3, R65, 0x48, !PT ;  /* 0x0000000300ff7812 */ /* 0x000ff60007804841 */
[----:B------:R-:W-:Y:S02]  /*7440*/  @!UPT UIADD3 URZ, UPT, UPT, URZ, URZ, URZ ;  /* 0x000000fffffff290 */ /* 0x000fe4000fffe0ff */
        /* <DEDUP_REMOVED lines=8> */
[----:B------:R-:W3:Y:S01]  /*74d0*/  LDCU.64 UR4, c[0x4][0x10] ;  /* 0x01000200ff0477ac */ /* 0x000ee20008000a00 */
[----:B----4-:R-:W-:Y:S01]  /*74e0*/  MOV R5, UR9 ;  /* 0x0000000900057c02 */ /* 0x010fe20008000f00 */
[----:B--2---:R-:W-:Y:S01]  /*74f0*/  IMAD.U32 R4, RZ, RZ, UR8 ;  /* 0x00000008ff047e24 */ /* 0x004fe2000f8e00ff */
[----:B-----5:R-:W-:Y:S01]  /*7500*/  MOV R7, UR7 ;  /* 0x0000000700077c02 */ /* 0x020fe20008000f00 */
[----:B------:R-:W-:Y:S01]  /*7510*/  IMAD.U32 R6, RZ, RZ, UR6 ;  /* 0x00000006ff067e24 */ /* 0x000fe2000f8e00ff */
[----:B---3--:R-:W-:Y:S01]  /*7520*/  MOV R11, UR5 ;  /* 0x00000005000b7c02 */ /* 0x008fe20008000f00 */
[----:B------:R-:W-:Y:S02]  /*7530*/  IMAD.U32 R10, RZ, RZ, UR4 ;  /* 0x00000004ff0a7e24 */ /* 0x000fe4000f8e00ff */
[----:B------:R-:W-:Y:S07]  /*7540*/  LEPC R20, `(.L_x_128) ;  /* 0x000000001014794e */ /* 0x000fee0000000000 */
[----:B-1----:R-:W-:Y:S05]  /*7550*/  CALL.ABS.NOINC R2 ;  /* 0x0000000002007343 */ /* 0x002fea0003c00000 */
.L_x_128:
        /* <DEDUP_REMOVED lines=8> */
[----:B--2---:R-:W-:Y:S01]  /*75e0*/  MOV R83, UR37 ;  /* 0x0000002500537c02 */ /* 0x004fe20008000f00 */
[----:B------:R-:W-:Y:S01]  /*75f0*/  HADD2.F32 R37, -RZ, R48.H0_H0 ;  /* 0x20000030ff257230 */ /* 0x000fe20000004100 */
[----:B------:R-:W-:Y:S01]  /*7600*/  @P6 LEA R38, R38, UR48, 0x3 ;  /* 0x0000003026266c11 */ /* 0x000fe2000f8e18ff */
[----:B------:R-:W-:Y:S01]  /*7610*/  BSSY.RECONVERGENT B0, `(.L_x_129) ;  /* 0x000004d000007945 */ /* 0x000fe20003800200 */
[----:B------:R-:W-:Y:S02]  /*7620*/  LEA R88, R39, UR48, 0x3 ;  /* 0x0000003027587c11 */ /* 0x000fe4000f8e18ff */
[----:B------:R-:W-:Y:S01]  /*7630*/  @P6 IADD3 R38, PT, PT, R38, 0x130, RZ ;  /* 0x0000013026266810 */ /* 0x000fe20007ffe0ff */
[----:B------:R-:W1:Y:S03]  /*7640*/  LDTM.16dp256bit.x4 R4, tmem[UR4+0x40] ;  /* 0x00004004000479ee */ /* 0x000e660008120000 */
[----:B------:R-:W-:Y:S02]  /*7650*/  @P6 PRMT R38, R83, 0x654, R38 ;  /* 0x0000065453266816 */ /* 0x000fe40000000026 */
[----:B------:R-:W-:Y:S01]  /*7660*/  @P6 SHF.L.U32 R83, R70, 0x1f, RZ ;  /* 0x0000001f46536819 */ /* 0x000fe200000006ff */
        /* <DEDUP_REMOVED lines=71> */
.L_x_130:
[----:B------:R-:W-:Y:S05]  /*7ae0*/  BSYNC.RECONVERGENT B0 ;  /* 0x0000000000007941 */ /* 0x000fea0003800200 */
.L_x_129:
        /* <DEDUP_REMOVED lines=19> */
.L_x_134:
[----:B------:R-:W-:Y:S05]  /*7c20*/  BSYNC B0 ;  /* 0x0000000000007941 */ /* 0x000fea0003800000 */
.L_x_133:
[----:B------:R-:W-:Y:S11]  /*7c30*/  ISETP.NE.AND P0, PT, R82, RZ, PT ;  /* 0x000000ff5200720c */ /* 0x000ff60003f05270 */
[----:B------:R-:W-:Y:S02]  /*7c40*/  @!UPT UIADD3 URZ, UPT, UPT, URZ, URZ, URZ ;  /* 0x000000fffffff290 */ /* 0x000fe4000fffe0ff */
[----:B------:R-:W-:Y:S05]  /*7c50*/  @P0 WARPSYNC.ALL ;  /* 0x0000000000000948 */ /* 0x000fea0003800000 */
[----:B------:R4:W1:Y:S04]  /*7c60*/  @P0 LDSM.16.M88.4 R40, [R39+UR48+0x400] ;  /* 0x000400302728083b */ /* 0x0008680008000200 */
[----:B------:R4:W1:Y:S02]  /*7c70*/  @P0 LDSM.16.M88.4 R48, [R0+0x400] ;  /* 0x000400000030083b */ /* 0x0008640000000200 */
.L_x_132:
[----:B------:R-:W-:Y:S05]  /*7c80*/  BSYNC B1 ;  /* 0x0000000000017941 */ /* 0x000fea0003800000 */
.L_x_131:
[----:B----4-:R-:W-:Y:S05]  /*7c90*/  VIADD R0, R34, 0x60 ;  /* 0x0000006022007836 */ /* 0x010fea0000000000 */
[----:B------:R-:W-:Y:S04]  /*7ca0*/  SHF.R.U32.HI R0, RZ, 0x15, R0 ;  /* 0x00000015ff007819 */ /* 0x000fe80000011600 */
[----:B------:R-:W-:Y:S11]  /*7cb0*/  LOP3.LUT P0, RZ, R0, 0x3, R65, 0x48, !PT ;  /* 0x0000000300ff7812 */ /* 0x000ff60007804841 */
[----:B------:R-:W-:Y:S02]  /*7cc0*/  @!UPT UIADD3 URZ, UPT, UPT, URZ, URZ, URZ ;  /* 0x000000fffffff290 */ /* 0x000fe4000fffe0ff */
[----:B------:R-:W-:Y:S05]  /*7cd0*/  @!P0 BRA `(.L_x_136) ;  /* 0x0000000000408947 */ /* 0x000fea0003800000 */
[----:B------:R-:W4:Y:S01]  /*7ce0*/  LDCU.64 UR8, c[0x4][0x70] ;  /* 0x01000e00ff0877ac */ /* 0x000f220008000a00 */
[----:B--2---:R-:W-:Y:S01]  /*7cf0*/  MOV R3, 0x0 ;  /* 0x0000000000037802 */ /* 0x004fe20000000f00 */
[----:B------:R-:W-:Y:S02]  /*7d00*/  HFMA2 R12, -RZ, RZ, 0, 5.9604644775390625e-08 ;  /* 0x00000001ff0c7431 */ /* 0x000fe400000001ff */
[----:B------:R-:W-:Y:S02]  /*7d10*/  IMAD.MOV.U32 R8, RZ, RZ, 0x192 ;  /* 0x00000192ff087424 */ /* 0x000fe400078e00ff */
[----:B------:R-:W-:Y:S01]  /*7d20*/  IMAD.MOV.U32 R13, RZ, RZ, RZ ;  /* 0x000000ffff0d7224 */ /* 0x000fe200078e00ff */
[----:B------:R-:W2:Y:S01]  /*7d30*/  LDCU.64 UR6, c[0x4][0x78] ;  /* 0x01000f00ff0677ac */ /* 0x000ea20008000a00 */
[----:B------:R-:W1:Y:S01]  /*7d40*/  LDC.64 R2, c[0x4][R3] ;  /* 0x0100000003027b82 */ /* 0x000e620000000a00 */
[----:B------:R-:W5:Y:S01]  /*7d50*/  LDCU.64 UR4, c[0x4][0x10] ;  /* 0x01000200ff0477ac */ /* 0x000f620008000a00 */
[----:B----4-:R-:W-:Y:S01]  /*7d60*/  MOV R5, UR9 ;  /* 0x0000000900057c02 */ /* 0x010fe20008000f00 */
[----:B------:R-:W-:Y:S01]  /*7d70*/  IMAD.U32 R4, RZ, RZ, UR8 ;  /* 0x00000008ff047e24 */ /* 0x000fe2000f8e00ff */
[----:B--2---:R-:W-:Y:S01]  /*7d80*/  MOV R7, UR7 ;  /* 0x0000000700077c02 */ /* 0x004fe20008000f00 */
[----:B------:R-:W-:Y:S01]  /*7d90*/  IMAD.U32 R6, RZ, RZ, UR6 ;  /* 0x00000006ff067e24 */ /* 0x000fe2000f8e00ff */
[----:B-----5:R-:W-:Y:S01]  /*7da0*/  MOV R11, UR5 ;  /* 0x00000005000b7c02 */ /* 0x020fe20008000f00 */
[----:B------:R-:W-:Y:S02]  /*7db0*/  IMAD.U32 R10, RZ, RZ, UR4 ;  /* 0x00000004ff0a7e24 */ /* 0x000fe4000f8e00ff */
[----:B------:R-:W-:Y:S07]  /*7dc0*/  LEPC R20, `(.L_x_136) ;  /* 0x000000001014794e */ /* 0x000fee0000000000 */
[----:B-1-3--:R-:W-:Y:S05]  /*7dd0*/  CALL.ABS.NOINC R2 ;  /* 0x0000000002007343 */ /* 0x00afea0003c00000 */
.L_x_136:
[----:B------:R-:W-:Y:S01]  /*7de0*/  ISETP.NE.AND P0, PT, R72, RZ, PT ;  /* 0x000000ff4800720c */ /* 0x000fe20003f05270 */
[----:B------:R-:W-:Y:S05]  /*7df0*/  WARPSYNC.ALL ;  /* 0x0000000000007948 */ /* 0x000fea0003800000 */
[----:B------:R-:W-:Y:S01]  /*7e00*/  R2UR UR4, R34 ;  /* 0x00000000220472ca */ /* 0x000fe200000e0000 */
[--C-:B-1----:R-:W-:Y:S01]  /*7e10*/  HADD2.F32 R20, -RZ, R40.reuse.H0_H0 ;  /* 0x20000028ff147230 */ /* 0x102fe20000004100 */
[----:B------:R-:W-:Y:S01]  /*7e20*/  R2UR UR5, R79 ;  /* 0x000000004f0572ca */ /* 0x000fe200000e0000 */
[----:B------:R-:W-:Y:S01]  /*7e30*/  HADD2.F32 R36, -RZ, R40.H1_H1 ;  /* 0x30000028ff247230 */ /* 0x000fe20000004100 */
[----:B------:R-:W-:Y:S01]  /*7e40*/  BSSY.RECONVERGENT B0, `(.L_x_137) ;  /* 0x000004f000007945 */ /* 0x000fe20003800200 */
[--C-:B------:R-:W-:Y:S02]  /*7e50*/  HADD2.F32 R21, -RZ, R41.reuse.H0_H0 ;  /* 0x20000029ff157230 */ /* 0x100fe40000004100 */
[----:B------:R-:W-:Y:S02]  /*7e60*/  HADD2.F32 R38, -RZ, R41.H1_H1 ;  /* 0x30000029ff267230 */ /* 0x000fe40000004100 */
[--C-:B------:R-:W-:Y:S02]  /*7e70*/  HADD2.F32 R37, -RZ, R42.reuse.H0_H0 ;  /* 0x2000002aff257230 */ /* 0x100fe40000004100 */
[----:B------:R-:W-:Y:S02]  /*7e80*/  HADD2.F32 R40, -RZ, R42.H1_H1 ;  /* 0x3000002aff287230 */ /* 0x000fe40000004100 */
[----:B------:R-:W1:Y:S01]  /*7e90*/  LDTM.16dp256bit.x4 R4, tmem[UR4+0x60] ;  /* 0x00006004000479ee */ /* 0x000e620008120000 */
[----:B------:R-:W-:Y:S01]  /*7ea0*/  NOP ;  /* 0x0000000000007918 */ /* 0x000fe20000000000 */
[----:B------:R-:W-:Y:S01]  /*7eb0*/  UIADD3 UR5, UPT, UPT, UR5, 0x1a0, URZ ;  /* 0x000001a005057890 */ /* 0x000fe2000fffe0ff */
[--C-:B------:R-:W-:Y:S02]  /*7ec0*/  HADD2.F32 R39, -RZ, R43.reuse.H0_H0 ;  /* 0x2000002bff277230 */ /* 0x100fe40000004100 */
[----:B------:R-:W-:Y:S01]  /*7ed0*/  HADD2.F32 R41, -RZ, R43.H1_H1 ;  /* 0x3000002bff297230 */ /* 0x000fe20000004100 */
[----:B------:R-:W-:Y:S01]  /*7ee0*/  UPRMT UR5, UR37, 0x654, UR5 ;  /* 0x0000065425057896 */ /* 0x000fe20008000005 */
[--C-:B------:R-:W-:Y:S02]  /*7ef0*/  HADD2.F32 R42, -RZ, R48.reuse.H0_H0 ;  /* 0x20000030ff2a7230 */ /* 0x100fe40000004100 */
[----:B------:R-:W-:Y:S02]  /*7f00*/  HADD2.F32 R43, -RZ, R48.H1_H1 ;  /* 0x30000030ff2b7230 */ /* 0x000fe40000004100 */
[--C-:B------:R-:W-:Y:S02]  /*7f10*/  HADD2.F32 R44, -RZ, R49.reuse.H0_H0 ;  /* 0x20000031ff2c7230 */ /* 0x100fe40000004100 */
[----:B------:R-:W-:Y:S02]  /*7f20*/  HADD2.F32 R46, -RZ, R49.H1_H1 ;  /* 0x30000031ff2e7230 */ /* 0x000fe40000004100 */
[----:B-1----:R-:W-:Y:S01]  /*7f30*/  SYNCS.ARRIVE.TRANS64.RED.A1T0 RZ, [UR5], RZ ;  /* 0x000000ffffff79a7 */ /* 0x002fe20008100405 */
[--C-:B------:R-:W-:Y:S02]  /*7f40*/  HADD2.F32 R45, -RZ, R50.reuse.H0_H0 ;  /* 0x20000032ff2d7230 */ /* 0x100fe40000004100 */
[----:B------:R-:W-:Y:S02]  /*7f50*/  HADD2.F32 R48, -RZ, R50.H1_H1 ;  /* 0x30000032ff307230 */ /* 0x000fe40000004100 */
[--C-:B------:R-:W-:Y:S02]  /*7f60*/  HADD2.F32 R47, -RZ, R51.reuse.H0_H0 ;  /* 0x20000033ff2f7230 */ /* 0x100fe40000004100 */
[----:B------:R-:W-:Y:S02]  /*7f70*/  HADD2.F32 R50, -RZ, R51.H1_H1 ;  /* 0x30000033ff327230 */ /* 0x000fe40000004100 */
[C---:B------:R-:W-:Y:S01]  /*7f80*/  FMUL R4, R33.reuse, R4 ;  /* 0x0000000421047220 */ /* 0x040fe20000400000 */
[C---:B------:R-:W-:Y:S01]  /*7f90*/  FMUL R5, R33.reuse, R5 ;  /* 0x0000000521057220 */ /* 0x040fe20000400000 */
[C---:B------:R-:W-:Y:S01]  /*7fa0*/  FMUL R6, R33.reuse, R6 ;  /* 0x0000000621067220 */ /* 0x040fe20000400000 */
[----:B------:R-:W-:Y:S01]  /*7fb0*/  FMUL R7, R33, R7 ;  /* 0x0000000721077220 */ /* 0x000fe20000400000 */
[C---:B------:R-:W-:Y:S01]  /*7fc0*/  FFMA R4, R35.reuse, R20, R4 ;  /* 0x0000001423047223 */ /* 0x040fe20000000004 */
[C---:B------:R-:W-:Y:S01]  /*7fd0*/  FFMA R5, R35.reuse, R36, R5 ;  /* 0x0000002423057223 */ /* 0x040fe20000000005 */
[C---:B------:R-:W-:Y:S01]  /*7fe0*/  FFMA R6, R35.reuse, R21, R6 ;  /* 0x0000001523067223 */ /* 0x040fe20000000006 */
[----:B------:R-:W-:Y:S01]  /*7ff0*/  FFMA R7, R35, R38, R7 ;  /* 0x0000002623077223 */ /* 0x000fe20000000007 */
[C---:B------:R-:W-:Y:S01]  /*8000*/  FMUL R8, R33.reuse, R8 ;  /* 0x0000000821087220 */ /* 0x040fe20000400000 */
[----:B------:R-:W-:Y:S01]  /*8010*/  FMUL R9, R33, R9 ;  /* 0x0000000921097220 */ /* 0x000fe20000400000 */
[----:B---3--:R-:W-:Y:S01]  /*8020*/  F2FP.F16.F32.PACK_AB R80, R5, R4 ;  /* 0x000000040550723e */ /* 0x008fe200000000ff */
[----:B------:R-:W-:Y:S01]  /*8030*/  FMUL R0, R33, R10 ;  /* 0x0000000a21007220 */ /* 0x000fe20000400000 */
[----:B------:R-:W-:Y:S01]  /*8040*/  F2FP.F16.F32.PACK_AB R81, R7, R6 ;  /* 0x000000060751723e */ /* 0x000fe200000000ff */
[C---:B------:R-:W-:Y:S01]  /*8050*/  FFMA R8, R35.reuse, R37, R8 ;  /* 0x0000002523087223 */ /* 0x040fe20000000008 */
[----:B------:R-:W-:Y:S01]  /*8060*/  FFMA R9, R35, R40, R9 ;  /* 0x0000002823097223 */ /* 0x000fe20000000009 */
[C---:B------:R-:W-:Y:S01]  /*8070*/  FMUL R2, R33.reuse, R11 ;  /* 0x0000000b21027220 */ /* 0x040fe20000400000 */
[C---:B--2---:R-:W-:Y:S01]  /*8080*/  FMUL R3, R33.reuse, R12 ;  /* 0x0000000c21037220 */ /* 0x044fe20000400000 */
[----:B------:R-:W-:Y:S01]  /*8090*/  FMUL R10, R33, R13 ;  /* 0x0000000d210a7220 */ /* 0x000fe20000400000 */
[----:B------:R-:W-:Y:S01]  /*80a0*/  FFMA R0, R35, R39, R0 ;  /* 0x0000002723007223 */ /* 0x000fe20000000000 */
        /* <DEDUP_REMOVED lines=40> */
.L_x_138:
[----:B------:R-:W-:Y:S05]  /*8330*/  BSYNC.RECONVERGENT B0 ;  /* 0x0000000000007941 */ /* 0x000fea0003800200 */
.L_x_137:
[----:B------:R-:W-:Y:S01]  /*8340*/  BAR.SYNC.DEFER_BLOCKING 0x1, 0x80 ;  /* 0x0042000000007b1d */ /* 0x000fe20000010000 */
[----:B------:R-:W-:Y:S01]  /*8350*/  UISETP.NE.AND UP0, UPT, UR49, -0x4, UPT ;  /* 0xfffffffc3100788c */ /* 0x000fe2000bf05270 */
[----:B------:R-:W-:Y:S08]  /*8360*/  IADD3 R0, PT, PT, R30, 0x1, RZ ;  /* 0x000000011e007810 */ /* 0x000ff00007ffe0ff */
[----:B------:R-:W-:Y:S05]  /*8370*/  BRA.U !UP0, `(.L_x_139) ;  /* 0x0000000108287547 */ /* 0x000fea000b800000 */
[----:B------:R-:W-:Y:S01]  /*8380*/  ISETP.NE.AND P0, PT, R76, RZ, PT ;  /* 0x000000ff4c00720c */ /* 0x000fe20003f05270 */
[----:B------:R-:W-:Y:S01]  /*8390*/  IMAD.U32 R3, RZ, RZ, UR51 ;  /* 0x00000033ff037e24 */ /* 0x000fe2000f8e00ff */
[----:B------:R-:W-:Y:S01]  /*83a0*/  UIADD3 UR51, UPT, UPT, UR51, 0x1, URZ ;  /* 0x0000000133337890 */ /* 0x000fe2000fffe0ff */
[----:B------:R-:W-:Y:S03]  /*83b0*/  IMAD.U32 R2, RZ, RZ, UR37 ;  /* 0x00000025ff027e24 */ /* 0x000fe6000f8e00ff */
[----:B------:R-:W-:Y:S04]  /*83c0*/  UISETP.NE.AND UP0, UPT, UR51, 0x4, UPT ;  /* 0x000000043300788c */ /* 0x000fe8000bf05270 */
[----:B------:R-:W-:Y:S03]  /*83d0*/  USEL UR51, UR51, URZ, UP0 ;  /* 0x000000ff33337287 */ /* 0x000fe60008000000 */
[----:B------:R-:W-:Y:S05]  /*83e0*/  @P0 LEA R3, R3, UR48, 0x3 ;  /* 0x0000003003030c11 */ /* 0x000fea000f8e18ff */
[----:B------:R-:W-:Y:S05]  /*83f0*/  @P0 VIADD R3, R3, 0x130 ;  /* 0x0000013003030836 */ /* 0x000fea0000000000 */
[----:B------:R-:W-:Y:S04]  /*8400*/  @P0 PRMT R2, R2, 0x654, R3 ;  /* 0x0000065402020816 */ /* 0x000fe80000000003 */
[----:B------:R2:W-:Y:S03]  /*8410*/  @P0 SYNCS.ARRIVE.TRANS64.RED.A1T0 RZ, [R2+URZ], RZ ;  /* 0x000000ff02ff09a7 */ /* 0x0005e600081004ff */
.L_x_139:
[----:B------:R-:W-:Y:S01]  /*8420*/  ISETP.NE.AND P2, PT, R73, RZ, PT ;  /* 0x000000ff4900720c */ /* 0x000fe20003f45270 */
[----:B------:R-:W-:Y:S01]  /*8430*/  UIADD3 UR49, UPT, UPT, UR49, 0x4, URZ ;  /* 0x0000000431317890 */ /* 0x000fe2000fffe0ff */
[----:B------:R-:W-:Y:S01]  /*8440*/  ISETP.NE.AND P0, PT, R75, 0x2, PT ;  /* 0x000000024b00780c */ /* 0x000fe20003f05270 */
[----:B------:R-:W-:Y:S01]  /*8450*/  IMAD.IADD R20, R29, 0x1, R58 ;  /* 0x000000011d147824 */ /* 0x000fe200078e023a */
[----:B------:R-:W-:Y:S01]  /*8460*/  ISETP.NE.AND P1, PT, R0, 0x4, PT ;  /* 0x000000040000780c */ /* 0x000fe20003f25270 */
[----:B------:R-:W-:Y:S01]  /*8470*/  IMAD.IADD R21, R31, 0x1, R60 ;  /* 0x000000011f157824 */ /* 0x000fe200078e023c */
[----:B------:R-:W-:Y:S02]  /*8480*/  SEL R3, RZ, 0x1, P0 ;  /* 0x00000001ff037807 */ /* 0x000fe40000000000 */
[----:B--2---:R-:W-:Y:S02]  /*8490*/  SEL R2, RZ, 0x1, P1 ;  /* 0x00000001ff027807 */ /* 0x004fe40000800000 */
[----:B------:R-:W-:Y:S02]  /*84a0*/  LOP3.LUT R68, R68, R3, RZ, 0x3c, !PT ;  /* 0x0000000344447212 */ /* 0x000fe400078e3cff */
[----:B------:R-:W-:Y:S02]  /*84b0*/  LOP3.LUT R69, R69, R2, RZ, 0x3c, !PT ;  /* 0x0000000245457212 */ /* 0x000fe400078e3cff */
[----:B------:R-:W-:Y:S02]  /*84c0*/  @P2 R2UR UR36, R67 ;  /* 0x00000000432422ca */ /* 0x000fe400000e0000 */
[----:B------:R-:W-:Y:S02]  /*84d0*/  SEL R75, R75, RZ, P0 ;  /* 0x000000ff4b4b7207 */ /* 0x000fe40000000000 */
[----:B------:R-:W-:Y:S01]  /*84e0*/  SEL R30, R0, RZ, P1 ;  /* 0x000000ff001e7207 */ /* 0x000fe20000800000 */
[----:B------:R-:W-:Y:S10]  /*84f0*/  @P2 BRA `(.L_x_140) ;  /* 0xffffffd000182947 */ /* 0x000ff4000383ffff */
[----:B------:R-:W-:-:S09]  /*8500*/  UISETP.NE.AND UP0, UPT, UR50, URZ, UPT ;  /* 0x000000ff3200728c */ /* 0x000fd2000bf05270 */
[----:B------:R-:W-:Y:S05]  /*8510*/  BRA.U !UP0, `(.L_x_141) ;  /* 0x0000000108487547 */ /* 0x000fea000b800000 */
[----:B------:R-:W2:Y:S02]  /*8520*/  LDCU.64 UR4, c[0x0][0x890] ;  /* 0x00011200ff0477ac */ /* 0x000ea40008000a00 */
[----:B--2---:R-:W-:-:S04]  /*8530*/  UISETP.NE.U32.AND UP0, UPT, UR4, URZ, UPT ;  /* 0x000000ff0400728c */ /* 0x004fc8000bf05070 */
[----:B------:R-:W-:-:S09]  /*8540*/  UISETP.NE.AND.EX UP0, UPT, UR5, URZ, UPT, UP0 ;  /* 0x000000ff0500728c */ /* 0x000fd2000bf05300 */
[----:B------:R-:W-:Y:S05]  /*8550*/  BRA.U UP0, `(.L_x_142) ;  /* 0x00000001000c7547 */ /* 0x000fea000b800000 */
[----:B------:R-:W-:-:S13]  /*8560*/  FSETP.NEU.AND P0, PT, R35, RZ, PT ;  /* 0x000000ff2300720b */ /* 0x000fda0003f0d000 */
[----:B------:R-:W-:Y:S05]  /*8570*/  @!P0 EXIT ;  /* 0x000000000000894d */ /* 0x000fea0003800000 */
[----:B------:R-:W-:Y:S05]  /*8580*/  BRA `(.L_x_141) ;  /* 0x00000000002c7947 */ /* 0x000fea0003800000 */
.L_x_142:
[----:B------:R-:W-:Y:S01]  /*8590*/  ISETP.NE.AND P0, PT, R74, RZ, PT ;  /* 0x000000ff4a00720c */ /* 0x000fe20003f05270 */
[----:B------:R-:W-:-:S12]  /*85a0*/  BSSY.RECONVERGENT B0, `(.L_x_141) ;  /* 0x0000009000007945 */ /* 0x000fd80003800200 */
[----:B------:R-:W-:Y:S05]  /*85b0*/  @P0 BRA `(.L_x_143) ;  /* 0x0000000000140947 */ /* 0x000fea0003800000 */
[----:B------:R-:W2:Y:S02]  /*85c0*/  LDCU.64 UR4, c[0x0][0x888] ;  /* 0x00011100ff0477ac */ /* 0x000ea40008000a00 */
[----:B--2---:R-:W-:-:S04]  /*85d0*/  ISETP.NE.U32.AND P0, PT, RZ, UR4, PT ;  /* 0x00000004ff007c0c */ /* 0x004fc8000bf05070 */
[----:B------:R-:W-:-:S13]  /*85e0*/  ISETP.NE.AND.EX P0, PT, RZ, UR5, PT, P0 ;  /* 0x00000005ff007c0c */ /* 0x000fda000bf05300 */
[----:B------:R-:W-:Y:S05]  /*85f0*/  @!P0 EXIT ;  /* 0x000000000000894d */ /* 0x000fea0003800000 */
[----:B------:R-:W-:Y:S05]  /*8600*/  BRA `(.L_x_144) ;  /* 0x0000000000087947 */ /* 0x000fea0003800000 */
.L_x_143:
[----:B------:R-:W-:-:S13]  /*8610*/  FSETP.NEU.AND P0, PT, R35, RZ, PT ;  /* 0x000000ff2300720b */ /* 0x000fda0003f0d000 */
[----:B------:R-:W-:Y:S05]  /*8620*/  @!P0 EXIT ;  /* 0x000000000000894d */ /* 0x000fea0003800000 */
.L_x_144:
[----:B------:R-:W-:Y:S05]  /*8630*/  BSYNC.RECONVERGENT B0 ;  /* 0x0000000000007941 */ /* 0x000fea0003800200 */
.L_x_141:
[----:B------:R-:W-:Y:S01]  /*8640*/  ULEA UR4, UR51, UR48, 0x3 ;  /* 0x0000003033047291 */ /* 0x000fe2000f8e18ff */
[----:B------:R-:W-:-:S04]  /*8650*/  DEPBAR.LE SB0, 0x0 ;  /* 0x000080000000791a */ /* 0x000fc80000000000 */
[----:B------:R-:W-:-:S04]  /*8660*/  UIADD3 UR4, UPT, UPT, UR4, 0x130, URZ ;  /* 0x0000013004047890 */ /* 0x000fc8000fffe0ff */
[----:B------:R-:W-:-:S09]  /*8670*/  UPRMT UR4, UR37, 0x654, UR4 ;  /* 0x0000065425047896 */ /* 0x000fd20008000004 */
[----:B------:R-:W-:Y:S01]  /*8680*/  SYNCS.ARRIVE.TRANS64.RED.A1T0 RZ, [UR4], RZ ;  /* 0x000000ffffff79a7 */ /* 0x000fe20008100404 */
[----:B------:R-:W-:Y:S05]  /*8690*/  EXIT ;  /* 0x000000000000794d */ /* 0x000fea0003800000 */
.L_x_20:
[----:B--2---:R2:W1:Y:S02]  /*86a0*/  SYNCS.PHASECHK.TRANS64.TRYWAIT P0, [R3+URZ+0x1d0], R2 ;  /* 0x0001d002030075a7 */ /* 0x00446400080011ff */
[----:B-1----:R-:W-:Y:S05]  /*86b0*/  @!P0 NANOSLEEP.SYNCS 0x989680 ;  /* 0x009896800000895d */ /* 0x002fea0003900000 */
[----:B------:R-:W1:Y:S02]  /*86c0*/  @!P0 SYNCS.PHASECHK.TRANS64 P0, [R3+URZ+0x1d0], R2 ;  /* 0x0001d002030085a7 */ /* 0x000e6400080010ff */
[----:B-1----:R-:W-:Y:S05]  /*86d0*/  @!P0 BRA `(.L_x_20) ;  /* 0xfffffffc00f08947 */ /* 0x002fea000383ffff */
[----:B------:R-:W-:Y:S05]  /*86e0*/  BRA `(.L_x_145) ;  /* 0xffffff9000347947 */ /* 0x000fea000383ffff */
.L_x_23:
[----:B-1----:R-:W-:-:S07]  /*86f0*/  MOV R2, UR33 ;  /* 0x0000002100027c02 */ /* 0x002fce0008000f00 */
.L_x_146:
[----:B-1----:R1:W2:Y:S02]  /*8700*/  SYNCS.PHASECHK.TRANS64.TRYWAIT P0, [R2+URZ+0x88], R5 ;  /* 0x00008805020075a7 */ /* 0x0022a400080011ff */
[----:B--2---:R-:W-:Y:S05]  /*8710*/  @!P0 NANOSLEEP.SYNCS 0x989680 ;  /* 0x009896800000895d */ /* 0x004fea0003900000 */
[----:B------:R-:W2:Y:S02]  /*8720*/  @!P0 SYNCS.PHASECHK.TRANS64 P0, [R2+URZ+0x88], R5 ;  /* 0x00008805020085a7 */ /* 0x000ea400080010ff */
[----:B--2---:R-:W-:Y:S05]  /*8730*/  @!P0 BRA `(.L_x_146) ;  /* 0xfffffffc00f08947 */ /* 0x004fea000383ffff */
[----:B------:R-:W-:Y:S05]  /*8740*/  BRA `(.L_x_22) ;  /* 0xffffff9000847947 */ /* 0x000fea000383ffff */
.L_x_29:
[----:B-1----:R-:W-:-:S07]  /*8750*/  MOV R2, UR17 ;  /* 0x0000001100027c02 */ /* 0x002fce0008000f00 */
.L_x_147:
[----:B-1----:R1:W2:Y:S02]  /*8760*/  SYNCS.PHASECHK.TRANS64.TRYWAIT P0, [R2+URZ+0x88], R5 ;  /* 0x00008805020075a7 */ /* 0x0022a400080011ff */
[----:B--2---:R-:W-:Y:S05]  /*8770*/  @!P0 NANOSLEEP.SYNCS 0x989680 ;  /* 0x009896800000895d */ /* 0x004fea0003900000 */
[----:B------:R-:W2:Y:S02]  /*8780*/  @!P0 SYNCS.PHASECHK.TRANS64 P0, [R2+URZ+0x88], R5 ;  /* 0x00008805020085a7 */ /* 0x000ea400080010ff */
[----:B--2---:R-:W-:Y:S05]  /*8790*/  @!P0 BRA `(.L_x_147) ;  /* 0xfffffffc00f08947 */ /* 0x004fea000383ffff */
[----:B------:R-:W-:Y:S05]  /*87a0*/  BRA `(.L_x_28) ;  /* 0xffffff94002c7947 */ /* 0x000fea000383ffff */
.L_x_33:
[----:B-1----:R1:W2:Y:S02]  /*87b0*/  SYNCS.PHASECHK.TRANS64.TRYWAIT P0, [R2+URZ+0x160], R3 ;  /* 0x00016003020075a7 */ /* 0x0022a400080011ff */
[----:B--2---:R-:W-:Y:S05]  /*87c0*/  @!P0 NANOSLEEP.SYNCS 0x989680 ;  /* 0x009896800000895d */ /* 0x004fea0003900000 */
[----:B------:R-:W2:Y:S02]  /*87d0*/  @!P0 SYNCS.PHASECHK.TRANS64 P0, [R2+URZ+0x160], R3 ;  /* 0x00016003020085a7 */ /* 0x000ea400080010ff */
[----:B--2---:R-:W-:Y:S05]  /*87e0*/  @!P0 BRA `(.L_x_33) ;  /* 0xfffffffc00f08947 */ /* 0x004fea000383ffff */
[----:B------:R-:W-:Y:S05]  /*87f0*/  BRA `(.L_x_148) ;  /* 0xffffff9400bc7947 */ /* 0x000fea000383ffff */
.L_x_37:
[----:B----4-:R-:W-:-:S07]  /*8800*/  MOV R0, UR5 ;  /* 0x0000000500007c02 */ /* 0x010fce0008000f00 */
.L_x_149:
[----:B-1----:R1:W2:Y:S02]  /*8810*/  SYNCS.PHASECHK.TRANS64.TRYWAIT P0, [R0+URZ], R3 ;  /* 0x00000003000075a7 */ /* 0x0022a400080011ff */
[----:B--2---:R-:W-:Y:S05]  /*8820*/  @!P0 NANOSLEEP.SYNCS 0x989680 ;  /* 0x009896800000895d */ /* 0x004fea0003900000 */
[----:B------:R-:W2:Y:S02]  /*8830*/  @!P0 SYNCS.PHASECHK.TRANS64 P0, [R0+URZ], R3 ;  /* 0x00000003000085a7 */ /* 0x000ea400080010ff */
[----:B--2---:R-:W-:Y:S05]  /*8840*/  @!P0 BRA `(.L_x_149) ;  /* 0xfffffffc00f08947 */ /* 0x004fea000383ffff */
[----:B------:R-:W-:Y:S05]  /*8850*/  BRA `(.L_x_150) ;  /* 0xffffff9c002c7947 */ /* 0x000fea000383ffff */
.L_x_38:
[----:B----4-:R-:W-:-:S07]  /*8860*/  MOV R0, UR5 ;  /* 0x0000000500007c02 */ /* 0x010fce0008000f00 */
.L_x_151:
[----:B-1----:R1:W2:Y:S02]  /*8870*/  SYNCS.PHASECHK.TRANS64.TRYWAIT P0, [R0+URZ], R3 ;  /* 0x00000003000075a7 */ /* 0x0022a400080011ff */
[----:B--2---:R-:W-:Y:S05]  /*8880*/  @!P0 NANOSLEEP.SYNCS 0x989680 ;  /* 0x009896800000895d */ /* 0x004fea0003900000 */
[----:B------:R-:W2:Y:S02]  /*8890*/  @!P0 SYNCS.PHASECHK.TRANS64 P0, [R0+URZ], R3 ;  /* 0x00000003000085a7 */ /* 0x000ea400080010ff */
[----:B--2---:R-:W-:Y:S05]  /*88a0*/  @!P0 BRA `(.L_x_151) ;  /* 0xfffffffc00f08947 */ /* 0x004fea000383ffff */
[----:B------:R-:W-:Y:S05]  /*88b0*/  BRA `(.L_x_152) ;  /* 0xffffff9c00387947 */ /* 0x000fea000383ffff */
.L_x_39:
[----:B----4-:R-:W-:-:S07]  /*88c0*/  MOV R0, UR5 ;  /* 0x0000000500007c02 */ /* 0x010fce0008000f00 */
.L_x_153:
[----:B-1----:R1:W2:Y:S02]  /*88d0*/  SYNCS.PHASECHK.TRANS64.TRYWAIT P0, [R0+URZ], R3 ;  /* 0x00000003000075a7 */ /* 0x0022a400080011ff */
[----:B--2---:R-:W-:Y:S05]  /*88e0*/  @!P0 NANOSLEEP.SYNCS 0x989680 ;  /* 0x009896800000895d */ /* 0x004fea0003900000 */
[----:B------:R-:W2:Y:S02]  /*88f0*/  @!P0 SYNCS.PHASECHK.TRANS64 P0, [R0+URZ], R3 ;  /* 0x00000003000085a7 */ /* 0x000ea400080010ff */
[----:B--2---:R-:W-:Y:S05]  /*8900*/  @!P0 BRA `(.L_x_153) ;  /* 0xfffffffc00f08947 */ /* 0x004fea000383ffff */
[----:B------:R-:W-:Y:S05]  /*8910*/  BRA `(.L_x_154) ;  /* 0xffffff9c00447947 */ /* 0x000fea000383ffff */
.L_x_40:
[----:B----4-:R-:W-:-:S07]  /*8920*/  MOV R0, UR5 ;  /* 0x0000000500007c02 */ /* 0x010fce0008000f00 */
.L_x_155:
[----:B-1----:R1:W2:Y:S02]  /*8930*/  SYNCS.PHASECHK.TRANS64.TRYWAIT P0, [R0+URZ], R3 ;  /* 0x00000003000075a7 */ /* 0x0022a400080011ff */
[----:B--2---:R-:W-:Y:S05]  /*8940*/  @!P0 NANOSLEEP.SYNCS 0x989680 ;  /* 0x009896800000895d */ /* 0x004fea0003900000 */
[----:B------:R-:W2:Y:S02]  /*8950*/  @!P0 SYNCS.PHASECHK.TRANS64 P0, [R0+URZ], R3 ;  /* 0x00000003000085a7 */ /* 0x000ea400080010ff */
[----:B--2---:R-:W-:Y:S05]  /*8960*/  @!P0 BRA `(.L_x_155) ;  /* 0xfffffffc00f08947 */ /* 0x004fea000383ffff */
[----:B------:R-:W-:Y:S05]  /*8970*/  BRA `(.L_x_156) ;  /* 0xffffff9c00507947 */ /* 0x000fea000383ffff */
.L_x_41:
[----:B----4-:R-:W-:-:S07]  /*8980*/  MOV R0, UR5 ;  /* 0x0000000500007c02 */ /* 0x010fce0008000f00 */
.L_x_157:
[----:B-1----:R1:W2:Y:S02]  /*8990*/  SYNCS.PHASECHK.TRANS64.TRYWAIT P0, [R0+URZ], R3 ;  /* 0x00000003000075a7 */ /* 0x0022a400080011ff */
[----:B--2---:R-:W-:Y:S05]  /*89a0*/  @!P0 NANOSLEEP.SYNCS 0x989680 ;  /* 0x009896800000895d */ /* 0x004fea0003900000 */
[----:B------:R-:W2:Y:S02]  /*89b0*/  @!P0 SYNCS.PHASECHK.TRANS64 P0, [R0+URZ], R3 ;  /* 0x00000003000085a7 */ /* 0x000ea400080010ff */
[----:B--2---:R-:W-:Y:S05]  /*89c0*/  @!P0 BRA `(.L_x_157) ;  /* 0xfffffffc00f08947 */ /* 0x004fea000383ffff */
[----:B------:R-:W-:Y:S05]  /*89d0*/  BRA `(.L_x_158) ;  /* 0xffffff9c005c7947 */ /* 0x000fea000383ffff */
.L_x_42:
[----:B----4-:R-:W-:-:S07]  /*89e0*/  MOV R0, UR5 ;  /* 0x0000000500007c02 */ /* 0x010fce0008000f00 */
.L_x_159:
[----:B-1----:R1:W2:Y:S02]  /*89f0*/  SYNCS.PHASECHK.TRANS64.TRYWAIT P0, [R0+URZ], R3 ;  /* 0x00000003000075a7 */ /* 0x0022a400080011ff */
[----:B--2---:R-:W-:Y:S05]  /*8a00*/  @!P0 NANOSLEEP.SYNCS 0x989680 ;  /* 0x009896800000895d */ /* 0x004fea0003900000 */
[----:B------:R-:W2:Y:S02]  /*8a10*/  @!P0 SYNCS.PHASECHK.TRANS64 P0, [R0+URZ], R3 ;  /* 0x00000003000085a7 */ /* 0x000ea400080010ff */
[----:B--2---:R-:W-:Y:S05]  /*8a20*/  @!P0 BRA `(.L_x_159) ;  /* 0xfffffffc00f08947 */ /* 0x004fea000383ffff */
[----:B------:R-:W-:Y:S05]  /*8a30*/  BRA `(.L_x_160) ;  /* 0xffffff9c00687947 */ /* 0x000fea000383ffff */
.L_x_43:
[----:B----4-:R-:W-:-:S07]  /*8a40*/  MOV R0, UR5 ;  /* 0x0000000500007c02 */ /* 0x010fce0008000f00 */
.L_x_161:
[----:B-1----:R1:W2:Y:S02]  /*8a50*/  SYNCS.PHASECHK.TRANS64.TRYWAIT P0, [R0+URZ], R3 ;  /* 0x00000003000075a7 */ /* 0x0022a400080011ff */
[----:B--2---:R-:W-:Y:S05]  /*8a60*/  @!P0 NANOSLEEP.SYNCS 0x989680 ;  /* 0x009896800000895d */ /* 0x004fea0003900000 */
[----:B------:R-:W2:Y:S02]  /*8a70*/  @!P0 SYNCS.PHASECHK.TRANS64 P0, [R0+URZ], R3 ;  /* 0x00000003000085a7 */ /* 0x000ea400080010ff */
[----:B--2---:R-:W-:Y:S05]  /*8a80*/  @!P0 BRA `(.L_x_161) ;  /* 0xfffffffc00f08947 */ /* 0x004fea000383ffff */
[----:B------:R-:W-:Y:S05]  /*8a90*/  BRA `(.L_x_162) ;  /* 0xffffff9c00747947 */ /* 0x000fea000383ffff */
.L_x_44:
[----:B----4-:R-:W-:-:S07]  /*8aa0*/  MOV R0, UR5 ;  /* 0x0000000500007c02 */ /* 0x010fce0008000f00 */
.L_x_163:
[----:B-1----:R1:W2:Y:S02]  /*8ab0*/  SYNCS.PHASECHK.TRANS64.TRYWAIT P0, [R0+URZ], R3 ;  /* 0x00000003000075a7 */ /* 0x0022a400080011ff */
[----:B--2---:R-:W-:Y:S05]  /*8ac0*/  @!P0 NANOSLEEP.SYNCS 0x989680 ;  /* 0x009896800000895d */ /* 0x004fea0003900000 */
[----:B------:R-:W2:Y:S02]  /*8ad0*/  @!P0 SYNCS.PHASECHK.TRANS64 P0, [R0+URZ], R3 ;  /* 0x00000003000085a7 */ /* 0x000ea400080010ff */
[----:B--2---:R-:W-:Y:S05]  /*8ae0*/  @!P0 BRA `(.L_x_163) ;  /* 0xfffffffc00f08947 */ /* 0x004fea000383ffff */
[----:B------:R-:W-:Y:S05]  /*8af0*/  BRA `(.L_x_164) ;  /* 0xffffff9c00807947 */ /* 0x000fea000383ffff */
.L_x_45:
[----:B----4-:R-:W-:-:S07]  /*8b00*/  MOV R0, UR5 ;  /* 0x0000000500007c02 */ /* 0x010fce0008000f00 */
.L_x_165:
[----:B-1----:R1:W2:Y:S02]  /*8b10*/  SYNCS.PHASECHK.TRANS64.TRYWAIT P0, [R0+URZ], R3 ;  /* 0x00000003000075a7 */ /* 0x0022a400080011ff */
[----:B--2---:R-:W-:Y:S05]  /*8b20*/  @!P0 NANOSLEEP.SYNCS 0x989680 ;  /* 0x009896800000895d */ /* 0x004fea0003900000 */
[----:B------:R-:W2:Y:S02]  /*8b30*/  @!P0 SYNCS.PHASECHK.TRANS64 P0, [R0+URZ], R3 ;  /* 0x00000003000085a7 */ /* 0x000ea400080010ff */
[----:B--2---:R-:W-:Y:S05]  /*8b40*/  @!P0 BRA `(.L_x_165) ;  /* 0xfffffffc00f08947 */ /* 0x004fea000383ffff */
[----:B------:R-:W-:Y:S05]  /*8b50*/  BRA `(.L_x_166) ;  /* 0xffffff9c008c7947 */ /* 0x000fea000383ffff */
.L_x_46:
[----:B----4-:R-:W-:-:S07]  /*8b60*/  MOV R0, UR5 ;  /* 0x0000000500007c02 */ /* 0x010fce0008000f00 */
.L_x_167:
[----:B-1----:R1:W2:Y:S02]  /*8b70*/  SYNCS.PHASECHK.TRANS64.TRYWAIT P0, [R0+URZ], R3 ;  /* 0x00000003000075a7 */ /* 0x0022a400080011ff */
[----:B--2---:R-:W-:Y:S05]  /*8b80*/  @!P0 NANOSLEEP.SYNCS 0x989680 ;  /* 0x009896800000895d */ /* 0x004fea0003900000 */
[----:B------:R-:W2:Y:S02]  /*8b90*/  @!P0 SYNCS.PHASECHK.TRANS64 P0, [R0+URZ], R3 ;  /* 0x00000003000085a7 */ /* 0x000ea400080010ff */
[----:B--2---:R-:W-:Y:S05]  /*8ba0*/  @!P0 BRA `(.L_x_167) ;  /* 0xfffffffc00f08947 */ /* 0x004fea000383ffff */
[----:B------:R-:W-:Y:S05]  /*8bb0*/  BRA `(.L_x_168) ;  /* 0xffffff9c00987947 */ /* 0x000fea000383ffff */
.L_x_47:
[----:B----4-:R-:W-:-:S07]  /*8bc0*/  MOV R0, UR5 ;  /* 0x0000000500007c02 */ /* 0x010fce0008000f00 */
.L_x_169:
[----:B-1----:R1:W2:Y:S02]  /*8bd0*/  SYNCS.PHASECHK.TRANS64.TRYWAIT P0, [R0+URZ], R3 ;  /* 0x00000003000075a7 */ /* 0x0022a400080011ff */
[----:B--2---:R-:W-:Y:S05]  /*8be0*/  @!P0 NANOSLEEP.SYNCS 0x989680 ;  /* 0x009896800000895d */ /* 0x004fea0003900000 */
[----:B------:R-:W2:Y:S02]  /*8bf0*/  @!P0 SYNCS.PHASECHK.TRANS64 P0, [R0+URZ], R3 ;  /* 0x00000003000085a7 */ /* 0x000ea400080010ff */
[----:B--2---:R-:W-:Y:S05]  /*8c00*/  @!P0 BRA `(.L_x_169) ;  /* 0xfffffffc00f08947 */ /* 0x004fea000383ffff */
[----:B------:R-:W-:Y:S05]  /*8c10*/  BRA `(.L_x_170) ;  /* 0xffffff9c00a47947 */ /* 0x000fea000383ffff */
.L_x_48:
[----:B----4-:R-:W-:-:S07]  /*8c20*/  MOV R0, UR5 ;  /* 0x0000000500007c02 */ /* 0x010fce0008000f00 */
.L_x_171:
[----:B-1----:R1:W2:Y:S02]  /*8c30*/  SYNCS.PHASECHK.TRANS64.TRYWAIT P0, [R0+URZ], R3 ;  /* 0x00000003000075a7 */ /* 0x0022a400080011ff */
[----:B--2---:R-:W-:Y:S05]  /*8c40*/  @!P0 NANOSLEEP.SYNCS 0x989680 ;  /* 0x009896800000895d */ /* 0x004fea0003900000 */
[----:B------:R-:W2:Y:S02]  /*8c50*/  @!P0 SYNCS.PHASECHK.TRANS64 P0, [R0+URZ], R3 ;  /* 0x00000003000085a7 */ /* 0x000ea400080010ff */
[----:B--2---:R-:W-:Y:S05]  /*8c60*/  @!P0 BRA `(.L_x_171) ;  /* 0xfffffffc00f08947 */ /* 0x004fea000383ffff */
[----:B------:R-:W-:Y:S05]  /*8c70*/  BRA `(.L_x_172) ;  /* 0xffffff9c00b07947 */ /* 0x000fea000383ffff */
.L_x_49:
[----:B----4-:R-:W-:-:S07]  /*8c80*/  MOV R0, UR5 ;  /* 0x0000000500007c02 */ /* 0x010fce0008000f00 */
.L_x_173:
[----:B-1----:R1:W2:Y:S02]  /*8c90*/  SYNCS.PHASECHK.TRANS64.TRYWAIT P0, [R0+URZ], R3 ;  /* 0x00000003000075a7 */ /* 0x0022a400080011ff */
[----:B--2---:R-:W-:Y:S05]  /*8ca0*/  @!P0 NANOSLEEP.SYNCS 0x989680 ;  /* 0x009896800000895d */ /* 0x004fea0003900000 */
[----:B------:R-:W2:Y:S02]  /*8cb0*/  @!P0 SYNCS.PHASECHK.TRANS64 P0, [R0+URZ], R3 ;  /* 0x00000003000085a7 */ /* 0x000ea400080010ff */
[----:B--2---:R-:W-:Y:S05]  /*8cc0*/  @!P0 BRA `(.L_x_173) ;  /* 0xfffffffc00f08947 */ /* 0x004fea000383ffff */
[----:B------:R-:W-:Y:S05]  /*8cd0*/  BRA `(.L_x_174) ;  /* 0xffffff9c00bc7947 */ /* 0x000fea000383ffff */
.L_x_50:
[----:B----4-:R-:W-:-:S07]  /*8ce0*/  MOV R0, UR5 ;  /* 0x0000000500007c02 */ /* 0x010fce0008000f00 */
.L_x_175:
[----:B-1----:R1:W2:Y:S02]  /*8cf0*/  SYNCS.PHASECHK.TRANS64.TRYWAIT P0, [R0+URZ], R3 ;  /* 0x00000003000075a7 */ /* 0x0022a400080011ff */
[----:B--2---:R-:W-:Y:S05]  /*8d00*/  @!P0 NANOSLEEP.SYNCS 0x989680 ;  /* 0x009896800000895d */ /* 0x004fea0003900000 */
[----:B------:R-:W2:Y:S02]  /*8d10*/  @!P0 SYNCS.PHASECHK.TRANS64 P0, [R0+URZ], R3 ;  /* 0x00000003000085a7 */ /* 0x000ea400080010ff */
[----:B--2---:R-:W-:Y:S05]  /*8d20*/  @!P0 BRA `(.L_x_175) ;  /* 0xfffffffc00f08947 */ /* 0x004fea000383ffff */
[----:B------:R-:W-:Y:S05]  /*8d30*/  BRA `(.L_x_176) ;  /* 0xffffff9c00c87947 */ /* 0x000fea000383ffff */
.L_x_51:
[----:B----4-:R-:W-:-:S07]  /*8d40*/  MOV R0, UR5 ;  /* 0x0000000500007c02 */ /* 0x010fce0008000f00 */
.L_x_177:
[----:B-1----:R1:W2:Y:S02]  /*8d50*/  SYNCS.PHASECHK.TRANS64.TRYWAIT P0, [R0+URZ], R3 ;  /* 0x00000003000075a7 */ /* 0x0022a400080011ff */
[----:B--2---:R-:W-:Y:S05]  /*8d60*/  @!P0 NANOSLEEP.SYNCS 0x989680 ;  /* 0x009896800000895d */ /* 0x004fea0003900000 */
[----:B------:R-:W2:Y:S02]  /*8d70*/  @!P0 SYNCS.PHASECHK.TRANS64 P0, [R0+URZ], R3 ;  /* 0x00000003000085a7 */ /* 0x000ea400080010ff */
[----:B--2---:R-:W-:Y:S05]  /*8d80*/  @!P0 BRA `(.L_x_177) ;  /* 0xfffffffc00f08947 */ /* 0x004fea000383ffff */
[----:B------:R-:W-:Y:S05]  /*8d90*/  BRA `(.L_x_178) ;  /* 0xffffff9c00d47947 */ /* 0x000fea000383ffff */
.L_x_52:
[----:B----4-:R-:W-:-:S07]  /*8da0*/  MOV R0, UR5 ;  /* 0x0000000500007c02 */ /* 0x010fce0008000f00 */
.L_x_179:
[----:B-1----:R1:W2:Y:S02]  /*8db0*/  SYNCS.PHASECHK.TRANS64.TRYWAIT P0, [R0+URZ], R3 ;  /* 0x00000003000075a7 */ /* 0x0022a400080011ff */
[----:B--2---:R-:W-:Y:S05]  /*8dc0*/  @!P0 NANOSLEEP.SYNCS 0x989680 ;  /* 0x009896800000895d */ /* 0x004fea0003900000 */
[----:B------:R-:W2:Y:S02]  /*8dd0*/  @!P0 SYNCS.PHASECHK.TRANS64 P0, [R0+URZ], R3 ;  /* 0x00000003000085a7 */ /* 0x000ea400080010ff */
[----:B--2---:R-:W-:Y:S05]  /*8de0*/  @!P0 BRA `(.L_x_179) ;  /* 0xfffffffc00f08947 */ /* 0x004fea000383ffff */
[----:B------:R-:W-:Y:S05]  /*8df0*/  BRA `(.L_x_180) ;  /* 0xffffff9c00e07947 */ /* 0x000fea000383ffff */
.L_x_55:
[----:B-1----:R1:W2:Y:S02]  /*8e00*/  SYNCS.PHASECHK.TRANS64.TRYWAIT P0, [R0+URZ+0x1c0], R5 ;  /* 0x0001c005000075a7 */ /* 0x0022a400080011ff */
[----:B--2---:R-:W-:Y:S05]  /*8e10*/  @!P0 NANOSLEEP.SYNCS 0x989680 ;  /* 0x009896800000895d */ /* 0x004fea0003900000 */
[----:B------:R-:W2:Y:S02]  /*8e20*/  @!P0 SYNCS.PHASECHK.TRANS64 P0, [R0+URZ+0x1c0], R5 ;  /* 0x0001c005000085a7 */ /* 0x000ea400080010ff */
[----:B--2---:R-:W-:Y:S05]  /*8e30*/  @!P0 BRA `(.L_x_55) ;  /* 0xfffffffc00f08947 */ /* 0x004fea000383ffff */
[----:B------:R-:W-:Y:S05]  /*8e40*/  BRA `(.L_x_181) ;  /* 0xffffffa0003c7947 */ /* 0x000fea000383ffff */
.L_x_56:
[----:B------:R-:W-:-:S07]  /*8e50*/  MOV R0, UR5 ;  /* 0x0000000500007c02 */ /* 0x000fce0008000f00 */
.L_x_182:
[----:B-1----:R1:W2:Y:S02]  /*8e60*/  SYNCS.PHASECHK.TRANS64.TRYWAIT P0, [R0+URZ+0x170], R5 ;  /* 0x00017005000075a7 */ /* 0x0022a400080011ff */
[----:B--2---:R-:W-:Y:S05]  /*8e70*/  @!P0 NANOSLEEP.SYNCS 0x989680 ;  /* 0x009896800000895d */ /* 0x004fea0003900000 */
[----:B------:R-:W2:Y:S02]  /*8e80*/  @!P0 SYNCS.PHASECHK.TRANS64 P0, [R0+URZ+0x170], R5 ;  /* 0x00017005000085a7 */ /* 0x000ea400080010ff */
[----:B--2---:R-:W-:Y:S05]  /*8e90*/  @!P0 BRA `(.L_x_182) ;  /* 0xfffffffc00f08947 */ /* 0x004fea000383ffff */
[----:B------:R-:W-:Y:S05]  /*8ea0*/  BRA `(.L_x_183) ;  /* 0xffffffa0004c7947 */ /* 0x000fea000383ffff */
.L_x_57:
[----:B-1----:R1:W2:Y:S02]  /*8eb0*/  SYNCS.PHASECHK.TRANS64.TRYWAIT P1, [R0+URZ+0x160], R5 ;  /* 0x00016005000075a7 */ /* 0x0022a400080211ff */
[----:B--2---:R-:W-:Y:S05]  /*8ec0*/  @!P1 NANOSLEEP.SYNCS 0x989680 ;  /* 0x009896800000995d */ /* 0x004fea0003900000 */
[----:B------:R-:W2:Y:S02]  /*8ed0*/  @!P1 SYNCS.PHASECHK.TRANS64 P1, [R0+URZ+0x160], R5 ;  /* 0x00016005000095a7 */ /* 0x000ea400080210ff */
[----:B--2---:R-:W-:Y:S05]  /*8ee0*/  @!P1 BRA `(.L_x_57) ;  /* 0xfffffffc00f09947 */ /* 0x004fea000383ffff */
[----:B------:R-:W-:Y:S05]  /*8ef0*/  BRA `(.L_x_184) ;  /* 0xffffffa0007c7947 */ /* 0x000fea000383ffff */
.L_x_60:
[----:B------:R-:W-:-:S07]  /*8f00*/  MOV R0, UR5 ;  /* 0x0000000500007c02 */ /* 0x000fce0008000f00 */
.L_x_185:
[----:B-1----:R1:W2:Y:S02]  /*8f10*/  SYNCS.PHASECHK.TRANS64.TRYWAIT P0, [R0+URZ+0x170], R3 ;  /* 0x00017003000075a7 */ /* 0x0022a400080011ff */
[----:B--2---:R-:W-:Y:S05]  /*8f20*/  @!P0 NANOSLEEP.SYNCS 0x989680 ;  /* 0x009896800000895d */ /* 0x004fea0003900000 */
[----:B------:R-:W2:Y:S02]  /*8f30*/  @!P0 SYNCS.PHASECHK.TRANS64 P0, [R0+URZ+0x170], R3 ;  /* 0x00017003000085a7 */ /* 0x000ea400080010ff */
[----:B--2---:R-:W-:Y:S05]  /*8f40*/  @!P0 BRA `(.L_x_185) ;  /* 0xfffffffc00f08947 */ /* 0x004fea000383ffff */
[----:B------:R-:W-:Y:S05]  /*8f50*/  BRA `(.L_x_59) ;  /* 0xffffffa000d07947 */ /* 0x000fea000383ffff */
.L_x_67:
[----:B-1----:R1:W2:Y:S02]  /*8f60*/  SYNCS.PHASECHK.TRANS64.TRYWAIT P1, [R0+URZ+0x160], R5 ;  /* 0x00016005000075a7 */ /* 0x0022a400080211ff */
[----:B--2---:R-:W-:Y:S05]  /*8f70*/  @!P1 NANOSLEEP.SYNCS 0x989680 ;  /* 0x009896800000995d */ /* 0x004fea0003900000 */
[----:B------:R-:W2:Y:S02]  /*8f80*/  @!P1 SYNCS.PHASECHK.TRANS64 P1, [R0+URZ+0x160], R5 ;  /* 0x00016005000095a7 */ /* 0x000ea400080210ff */
[----:B--2---:R-:W-:Y:S05]  /*8f90*/  @!P1 BRA `(.L_x_67) ;  /* 0xfffffffc00f09947 */ /* 0x004fea000383ffff */
[----:B------:R-:W-:Y:S05]  /*8fa0*/  BRA `(.L_x_186) ;  /* 0xffffffa800307947 */ /* 0x000fea000383ffff */
.L_x_68:
[----:B------:R-:W-:-:S07]  /*8fb0*/  MOV R3, UR8 ;  /* 0x0000000800037c02 */ /* 0x000fce0008000f00 */
.L_x_187:
[----:B-1----:R1:W2:Y:S02]  /*8fc0*/  SYNCS.PHASECHK.TRANS64.TRYWAIT P0, [R3+URZ+0x1a0], R0 ;  /* 0x0001a000030075a7 */ /* 0x0022a400080011ff */
[----:B--2---:R-:W-:Y:S05]  /*8fd0*/  @!P0 NANOSLEEP.SYNCS 0x989680 ;  /* 0x009896800000895d */ /* 0x004fea0003900000 */
[----:B------:R-:W2:Y:S02]  /*8fe0*/  @!P0 SYNCS.PHASECHK.TRANS64 P0, [R3+URZ+0x1a0], R0 ;  /* 0x0001a000030085a7 */ /* 0x000ea400080010ff */
[----:B--2---:R-:W-:Y:S05]  /*8ff0*/  @!P0 BRA `(.L_x_187) ;  /* 0xfffffffc00f08947 */ /* 0x004fea000383ffff */
[----:B------:R-:W-:Y:S05]  /*9000*/  BRA `(.L_x_188) ;  /* 0xffffffa800807947 */ /* 0x000fea000383ffff */
.L_x_71:
[----:B------:R-:W-:Y:S07]  /*9010*/  MOV R0, UR7 ;  /* 0x0000000700007c02 */ /* 0x000fee0008000f00 */
.L_x_189:
[----:B-1----:R1:W2:Y:S02]  /*9020*/  SYNCS.PHASECHK.TRANS64.TRYWAIT P0, [R0+URZ], R3 ;  /* 0x00000003000075a7 */ /* 0x0022a400080011ff */
[----:B--2---:R-:W-:Y:S05]  /*9030*/  @!P0 NANOSLEEP.SYNCS 0x989680 ;  /* 0x009896800000895d */ /* 0x004fea0003900000 */
[----:B------:R-:W2:Y:S02]  /*9040*/  @!P0 SYNCS.PHASECHK.TRANS64 P0, [R0+URZ], R3 ;  /* 0x00000003000085a7 */ /* 0x000ea400080010ff */
[----:B--2---:R-:W-:Y:S05]  /*9050*/  @!P0 BRA `(.L_x_189) ;  /* 0xfffffffc00f08947 */ /* 0x004fea000383ffff */
[----:B------:R-:W-:Y:S05]  /*9060*/  BRA `(.L_x_70) ;  /* 0xffffffa8009c7947 */ /* 0x000fea000383ffff */
.L_x_74:
[----:B------:R-:W-:-:S07]  /*9070*/  MOV R0, UR5 ;  /* 0x0000000500007c02 */ /* 0x000fce0008000f00 */
.L_x_190:
[----:B--2---:R2:W3:Y:S02]  /*9080*/  SYNCS.PHASECHK.TRANS64.TRYWAIT P0, [R0+URZ], R3 ;  /* 0x00000003000075a7 */ /* 0x0044e400080011ff */
[----:B---3--:R-:W-:Y:S05]  /*9090*/  @!P0 NANOSLEEP.SYNCS 0x989680 ;  /* 0x009896800000895d */ /* 0x008fea0003900000 */
[----:B------:R-:W3:Y:S02]  /*90a0*/  @!P0 SYNCS.PHASECHK.TRANS64 P0, [R0+URZ], R3 ;  /* 0x00000003000085a7 */ /* 0x000ee400080010ff */
[----:B---3--:R-:W-:Y:S05]  /*90b0*/  @!P0 BRA `(.L_x_190) ;  /* 0xfffffffc00f08947 */ /* 0x008fea000383ffff */
[----:B------:R-:W-:Y:S05]  /*90c0*/  BRA `(.L_x_191) ;  /* 0xffffffac00507947 */ /* 0x000fea000383ffff */
.L_x_75:
[----:B------:R-:W-:-:S07]  /*90d0*/  MOV R0, UR5 ;  /* 0x0000000500007c02 */ /* 0x000fce0008000f00 */
.L_x_192:
[----:B-1----:R1:W2:Y:S02]  /*90e0*/  SYNCS.PHASECHK.TRANS64.TRYWAIT P0, [R0+URZ], R3 ;  /* 0x00000003000075a7 */ /* 0x0022a400080011ff */
[----:B--2---:R-:W-:Y:S05]  /*90f0*/  @!P0 NANOSLEEP.SYNCS 0x989680 ;  /* 0x009896800000895d */ /* 0x004fea0003900000 */
[----:B------:R-:W2:Y:S02]  /*9100*/  @!P0 SYNCS.PHASECHK.TRANS64 P0, [R0+URZ], R3 ;  /* 0x00000003000085a7 */ /* 0x000ea400080010ff */
[----:B--2---:R-:W-:Y:S05]  /*9110*/  @!P0 BRA `(.L_x_192) ;  /* 0xfffffffc00f08947 */ /* 0x004fea000383ffff */
[----:B------:R-:W-:Y:S05]  /*9120*/  BRA `(.L_x_193) ;  /* 0xffffffac005c7947 */ /* 0x000fea000383ffff */
.L_x_76:
[----:B------:R-:W-:-:S07]  /*9130*/  MOV R0, UR5 ;  /* 0x0000000500007c02 */ /* 0x000fce0008000f00 */
.L_x_194:
[----:B-1----:R1:W2:Y:S02]  /*9140*/  SYNCS.PHASECHK.TRANS64.TRYWAIT P0, [R0+URZ], R3 ;  /* 0x00000003000075a7 */ /* 0x0022a400080011ff */
[----:B--2---:R-:W-:Y:S05]  /*9150*/  @!P0 NANOSLEEP.SYNCS 0x989680 ;  /* 0x009896800000895d */ /* 0x004fea0003900000 */
[----:B------:R-:W2:Y:S02]  /*9160*/  @!P0 SYNCS.PHASECHK.TRANS64 P0, [R0+URZ], R3 ;  /* 0x00000003000085a7 */ /* 0x000ea400080010ff */
[----:B--2---:R-:W-:Y:S05]  /*9170*/  @!P0 BRA `(.L_x_194) ;  /* 0xfffffffc00f08947 */ /* 0x004fea000383ffff */
[----:B------:R-:W-:Y:S05]  /*9180*/  BRA `(.L_x_195) ;  /* 0xffffffac00687947 */ /* 0x000fea000383ffff */
.L_x_77:
[----:B------:R-:W-:-:S07]  /*9190*/  MOV R0, UR7 ;  /* 0x0000000700007c02 */ /* 0x000fce0008000f00 */
.L_x_196:
[----:B-1----:R1:W2:Y:S02]  /*91a0*/  SYNCS.PHASECHK.TRANS64.TRYWAIT P0, [R0+URZ], R3 ;  /* 0x00000003000075a7 */ /* 0x0022a400080011ff */
[----:B--2---:R-:W-:Y:S05]  /*91b0*/  @!P0 NANOSLEEP.SYNCS 0x989680 ;  /* 0x009896800000895d */ /* 0x004fea0003900000 */
[----:B------:R-:W2:Y:S02]  /*91c0*/  @!P0 SYNCS.PHASECHK.TRANS64 P0, [R0+URZ], R3 ;  /* 0x00000003000085a7 */ /* 0x000ea400080010ff */
[----:B--2---:R-:W-:Y:S05]  /*91d0*/  @!P0 BRA `(.L_x_196) ;  /* 0xfffffffc00f08947 */ /* 0x004fea000383ffff */
[----:B------:R-:W-:Y:S05]  /*91e0*/  BRA `(.L_x_197) ;  /* 0xffffffac00747947 */ /* 0x000fea000383ffff */
.L_x_82:
[----:B--2---:R2:W3:Y:S02]  /*91f0*/  SYNCS.PHASECHK.TRANS64.TRYWAIT P0, [R0+URZ+0x160], R3 ;  /* 0x00016003000075a7 */ /* 0x0044e400080011ff */
[----:B---3--:R-:W-:Y:S05]  /*9200*/  @!P0 NANOSLEEP.SYNCS 0x989680 ;  /* 0x009896800000895d */ /* 0x008fea0003900000 */
[----:B------:R-:W3:Y:S02]  /*9210*/  @!P0 SYNCS.PHASECHK.TRANS64 P0, [R0+URZ+0x160], R3 ;  /* 0x00016003000085a7 */ /* 0x000ee400080010ff */
[----:B---3--:R-:W-:Y:S05]  /*9220*/  @!P0 BRA `(.L_x_82) ;  /* 0xfffffffc00f08947 */ /* 0x008fea000383ffff */
[----:B------:R-:W-:Y:S05]  /*9230*/  BRA `(.L_x_198) ;  /* 0xffffffb000807947 */ /* 0x000fea000383ffff */
.L_x_85:
[----:B------:R-:W-:Y:S07]  /*9240*/  MOV R0, UR7 ;  /* 0x0000000700007c02 */ /* 0x000fee0008000f00 */
.L_x_199:
[----:B--2---:R2:W3:Y:S02]  /*9250*/  SYNCS.PHASECHK.TRANS64.TRYWAIT P0, [R0+URZ+0x158], R3 ;  /* 0x00015803000075a7 */ /* 0x0044e400080011ff */
[----:B---3--:R-:W-:Y:S05]  /*9260*/  @!P0 NANOSLEEP.SYNCS 0x989680 ;  /* 0x009896800000895d */ /* 0x008fea0003900000 */
[----:B------:R-:W3:Y:S02]  /*9270*/  @!P0 SYNCS.PHASECHK.TRANS64 P0, [R0+URZ+0x158], R3 ;  /* 0x00015803000085a7 */ /* 0x000ee400080010ff */
[----:B---3--:R-:W-:Y:S05]  /*9280*/  @!P0 BRA `(.L_x_199) ;  /* 0xfffffffc00f08947 */ /* 0x008fea000383ffff */
[----:B------:R-:W-:Y:S05]  /*9290*/  BRA `(.L_x_84) ;  /* 0xffffffb400607947 */ /* 0x000fea000383ffff */
.L_x_88:
[----:B------:R-:W-:Y:S07]  /*92a0*/  MOV R3, UR7 ;  /* 0x0000000700037c02 */ /* 0x000fee0008000f00 */
.L_x_200:
[----:B-1----:R1:W2:Y:S02]  /*92b0*/  SYNCS.PHASECHK.TRANS64.TRYWAIT P0, [R3+URZ+0x130], R12 ;  /* 0x0001300c030075a7 */ /* 0x0022a400080011ff */
[----:B--2---:R-:W-:Y:S05]  /*92c0*/  @!P0 NANOSLEEP.SYNCS 0x989680 ;  /* 0x009896800000895d */ /* 0x004fea0003900000 */
[----:B------:R-:W2:Y:S02]  /*92d0*/  @!P0 SYNCS.PHASECHK.TRANS64 P0, [R3+URZ+0x130], R12 ;  /* 0x0001300c030085a7 */ /* 0x000ea400080010ff */
[----:B--2---:R-:W-:Y:S05]  /*92e0*/  @!P0 BRA `(.L_x_200) ;  /* 0xfffffffc00f08947 */ /* 0x004fea000383ffff */
[----:B------:R-:W-:Y:S05]  /*92f0*/  BRA `(.L_x_201) ;  /* 0xffffffb400d87947 */ /* 0x000fea000383ffff */
.L_x_89:
[----:B-1----:R-:W-:Y:S07]  /*9300*/  MOV R3, UR7 ;  /* 0x0000000700037c02 */ /* 0x002fee0008000f00 */
.L_x_202:
[----:B-1----:R1:W2:Y:S02]  /*9310*/  SYNCS.PHASECHK.TRANS64.TRYWAIT P0, [R3+URZ+0x138], R12 ;  /* 0x0001380c030075a7 */ /* 0x0022a400080011ff */
[----:B--2---:R-:W-:Y:S05]  /*9320*/  @!P0 NANOSLEEP.SYNCS 0x989680 ;  /* 0x009896800000895d */ /* 0x004fea0003900000 */
[----:B------:R-:W2:Y:S02]  /*9330*/  @!P0 SYNCS.PHASECHK.TRANS64 P0, [R3+URZ+0x138], R12 ;  /* 0x0001380c030085a7 */ /* 0x000ea400080010ff */
[----:B--2---:R-:W-:Y:S05]  /*9340*/  @!P0 BRA `(.L_x_202) ;  /* 0xfffffffc00f08947 */ /* 0x004fea000383ffff */
[----:B------:R-:W-:Y:S05]  /*9350*/  BRA `(.L_x_203) ;  /* 0xffffffb800147947 */ /* 0x000fea000383ffff */
.L_x_90:
[----:B-1----:R-:W-:Y:S07]  /*9360*/  MOV R3, UR7 ;  /* 0x0000000700037c02 */ /* 0x002fee0008000f00 */
.L_x_204:
[----:B-1----:R1:W2:Y:S02]  /*9370*/  SYNCS.PHASECHK.TRANS64.TRYWAIT P0, [R3+URZ+0x140], R12 ;  /* 0x0001400c030075a7 */ /* 0x0022a400080011ff */
[----:B--2---:R-:W-:Y:S05]  /*9380*/  @!P0 NANOSLEEP.SYNCS 0x989680 ;  /* 0x009896800000895d */ /* 0x004fea0003900000 */
[----:B------:R-:W2:Y:S02]  /*9390*/  @!P0 SYNCS.PHASECHK.TRANS64 P0, [R3+URZ+0x140], R12 ;  /* 0x0001400c030085a7 */ /* 0x000ea400080010ff */
[----:B--2---:R-:W-:Y:S05]  /*93a0*/  @!P0 BRA `(.L_x_204) ;  /* 0xfffffffc00f08947 */ /* 0x004fea000383ffff */
[----:B------:R-:W-:Y:S05]  /*93b0*/  BRA `(.L_x_205) ;  /* 0xffffffb8005c7947 */ /* 0x000fea000383ffff */
.L_x_91:
[----:B------:R-:W-:Y:S07]  /*93c0*/  MOV R3, UR7 ;  /* 0x0000000700037c02 */ /* 0x000fee0008000f00 */
.L_x_206:
[----:B-1----:R1:W2:Y:S02]  /*93d0*/  SYNCS.PHASECHK.TRANS64.TRYWAIT P0, [R3+URZ+0x148], R12 ;  /* 0x0001480c030075a7 */ /* 0x0022a400080011ff */
[----:B--2---:R-:W-:Y:S05]  /*93e0*/  @!P0 NANOSLEEP.SYNCS 0x989680 ;  /* 0x009896800000895d */ /* 0x004fea0003900000 */
[----:B------:R-:W2:Y:S02]  /*93f0*/  @!P0 SYNCS.PHASECHK.TRANS64 P0, [R3+URZ+0x148], R12 ;  /* 0x0001480c030085a7 */ /* 0x000ea400080010ff */
[----:B--2---:R-:W-:Y:S05]  /*9400*/  @!P0 BRA `(.L_x_206) ;  /* 0xfffffffc00f08947 */ /* 0x004fea000383ffff */
[----:B------:R-:W-:Y:S05]  /*9410*/  BRA `(.L_x_207) ;  /* 0xffffffb800e47947 */ /* 0x000fea000383ffff */
.L_x_93:
[----:B------:R-:W-:-:S07]  /*9420*/  MOV R0, UR7 ;  /* 0x0000000700007c02 */ /* 0x000fce0008000f00 */
.L_x_208:
[----:B-1----:R1:W3:Y:S02]  /*9430*/  SYNCS.PHASECHK.TRANS64.TRYWAIT P0, [R0+URZ+0x130], R3 ;  /* 0x00013003000075a7 */ /* 0x0022e400080011ff */
[----:B---3--:R-:W-:Y:S05]  /*9440*/  @!P0 NANOSLEEP.SYNCS 0x989680 ;  /* 0x009896800000895d */ /* 0x008fea0003900000 */
[----:B------:R-:W3:Y:S02]  /*9450*/  @!P0 SYNCS.PHASECHK.TRANS64 P0, [R0+URZ+0x130], R3 ;  /* 0x00013003000085a7 */ /* 0x000ee400080010ff */
[----:B---3--:R-:W-:Y:S05]  /*9460*/  @!P0 BRA `(.L_x_208) ;  /* 0xfffffffc00f08947 */ /* 0x008fea000383ffff */
[----:B------:R-:W-:Y:S05]  /*9470*/  BRA `(.L_x_209) ;  /* 0xffffffbc00547947 */ /* 0x000fea000383ffff */
.L_x_94:
[----:B-1----:R-:W-:-:S07]  /*9480*/  MOV R0, UR7 ;  /* 0x0000000700007c02 */ /* 0x002fce0008000f00 */
.L_x_210:
[----:B-1----:R1:W3:Y:S02]  /*9490*/  SYNCS.PHASECHK.TRANS64.TRYWAIT P0, [R0+URZ+0x138], R3 ;  /* 0x00013803000075a7 */ /* 0x0022e400080011ff */
[----:B---3--:R-:W-:Y:S05]  /*94a0*/  @!P0 NANOSLEEP.SYNCS 0x989680 ;  /* 0x009896800000895d */ /* 0x008fea0003900000 */
[----:B------:R-:W3:Y:S02]  /*94b0*/  @!P0 SYNCS.PHASECHK.TRANS64 P0, [R0+URZ+0x138], R3 ;  /* 0x00013803000085a7 */ /* 0x000ee400080010ff */
[----:B---3--:R-:W-:Y:S05]  /*94c0*/  @!P0 BRA `(.L_x_210) ;  /* 0xfffffffc00f08947 */ /* 0x008fea000383ffff */
[----:B------:R-:W-:Y:S05]  /*94d0*/  BRA `(.L_x_211) ;  /* 0xffffffbc00447947 */ /* 0x000fea000383ffff */
.L_x_95:
[----:B-1----:R-:W-:-:S07]  /*94e0*/  MOV R0, UR7 ;  /* 0x0000000700007c02 */ /* 0x002fce0008000f00 */
.L_x_212:
[----:B-1----:R1:W3:Y:S02]  /*94f0*/  SYNCS.PHASECHK.TRANS64.TRYWAIT P0, [R0+URZ+0x140], R3 ;  /* 0x00014003000075a7 */ /* 0x0022e400080011ff */
[----:B---3--:R-:W-:Y:S05]  /*9500*/  @!P0 NANOSLEEP.SYNCS 0x989680 ;  /* 0x009896800000895d */ /* 0x008fea0003900000 */
[----:B------:R-:W3:Y:S02]  /*9510*/  @!P0 SYNCS.PHASECHK.TRANS64 P0, [R0+URZ+0x140], R3 ;  /* 0x00014003000085a7 */ /* 0x000ee400080010ff */
[----:B---3--:R-:W-:Y:S05]  /*9520*/  @!P0 BRA `(.L_x_212) ;  /* 0xfffffffc00f08947 */ /* 0x008fea000383ffff */
[----:B------:R-:W-:Y:S05]  /*9530*/  BRA `(.L_x_213) ;  /* 0xffffffbc00347947 */ /* 0x000fea000383ffff */
.L_x_97:
[----:B--2---:R2:W4:Y:S02]  /*9540*/  SYNCS.PHASECHK.TRANS64.TRYWAIT P0, [R0+URZ+0x160], R3 ;  /* 0x00016003000075a7 */ /* 0x00452400080011ff */
[----:B----4-:R-:W-:Y:S05]  /*9550*/  @!P0 NANOSLEEP.SYNCS 0x989680 ;  /* 0x009896800000895d */ /* 0x010fea0003900000 */
[----:B------:R-:W4:Y:S02]  /*9560*/  @!P0 SYNCS.PHASECHK.TRANS64 P0, [R0+URZ+0x160], R3 ;  /* 0x00016003000085a7 */ /* 0x000f2400080010ff */
[----:B----4-:R-:W-:Y:S05]  /*9570*/  @!P0 BRA `(.L_x_97) ;  /* 0xfffffffc00f08947 */ /* 0x010fea000383ffff */
[----:B------:R-:W-:Y:S05]  /*9580*/  BRA `(.L_x_214) ;  /* 0xffffffc000087947 */ /* 0x000fea000383ffff */
.L_x_108:
[----:B-1----:R-:W-:Y:S04]  /*9590*/  MOV R2, UR48 ;  /* 0x0000003000027c02 */ /* 0x002fe80008000f00 */
[----:B------:R1:W3:Y:S03]  /*95a0*/  SYNCS.PHASECHK.TRANS64.TRYWAIT P1, [R2+URZ+0x110], R3 ;  /* 0x00011003020075a7 */ /* 0x0002e600080211ff */
[----:B---3--:R-:W-:Y:S05]  /*95b0*/  @!P1 NANOSLEEP.SYNCS 0x989680 ;  /* 0x009896800000995d */ /* 0x008fea0003900000 */
[----:B------:R-:W3:Y:S02]  /*95c0*/  @!P1 SYNCS.PHASECHK.TRANS64 P1, [R2+URZ+0x110], R3 ;  /* 0x00011003020095a7 */ /* 0x000ee400080210ff */
[----:B---3--:R-:W-:Y:S05]  /*95d0*/  @!P1 BRA `(.L_x_108) ;  /* 0xfffffffc00ec9947 */ /* 0x008fea000383ffff */
[----:B------:R-:W-:Y:S05]  /*95e0*/  BRA `(.L_x_107) ;  /* 0xffffffcc00147947 */ /* 0x000fea000383ffff */
.L_x_110:
[----:B-1----:R1:W4:Y:S02]  /*95f0*/  SYNCS.PHASECHK.TRANS64.TRYWAIT P0, [R79+URZ+0x180], R0 ;  /* 0x000180004f0075a7 */ /* 0x00232400080011ff */
[----:B----4-:R-:W-:Y:S05]  /*9600*/  @!P0 NANOSLEEP.SYNCS 0x989680 ;  /* 0x009896800000895d */ /* 0x010fea0003900000 */
[----:B------:R-:W4:Y:S02]  /*9610*/  @!P0 SYNCS.PHASECHK.TRANS64 P0, [R79+URZ+0x180], R0 ;  /* 0x000180004f0085a7 */ /* 0x000f2400080010ff */
[----:B----4-:R-:W-:Y:S05]  /*9620*/  @!P0 BRA `(.L_x_110) ;  /* 0xfffffffc00f08947 */ /* 0x010fea000383ffff */
[----:B------:R-:W-:Y:S05]  /*9630*/  BRA `(.L_x_109) ;  /* 0xffffffcc00387947 */ /* 0x000fea000383ffff */
.L_x_119:
[----:B--2---:R2:W4:Y:S02]  /*9640*/  SYNCS.PHASECHK.TRANS64.TRYWAIT P0, [R3+URZ+0x110], R0 ;  /* 0x00011000030075a7 */ /* 0x00452400080011ff */
[----:B----4-:R-:W-:Y:S05]  /*9650*/  @!P0 NANOSLEEP.SYNCS 0x989680 ;  /* 0x009896800000895d */ /* 0x010fea0003900000 */
[----:B------:R-:W4:Y:S02]  /*9660*/  @!P0 SYNCS.PHASECHK.TRANS64 P0, [R3+URZ+0x110], R0 ;  /* 0x00011000030085a7 */ /* 0x000f2400080010ff */
[----:B----4-:R-:W-:Y:S05]  /*9670*/  @!P0 BRA `(.L_x_119) ;  /* 0xfffffffc00f08947 */ /* 0x010fea000383ffff */
[----:B------:R-:W-:Y:S05]  /*9680*/  BRA `(.L_x_118) ;  /* 0xffffffd400247947 */ /* 0x000fea000383ffff */
.L_x_127:
[----:B--2---:R2:W4:Y:S02]  /*9690*/  SYNCS.PHASECHK.TRANS64.TRYWAIT P0, [R83+URZ+0x110], R4 ;  /* 0x00011004530075a7 */ /* 0x00452400080011ff */
[----:B----4-:R-:W-:Y:S05]  /*96a0*/  @!P0 NANOSLEEP.SYNCS 0x989680 ;  /* 0x009896800000895d */ /* 0x010fea0003900000 */
[----:B------:R-:W4:Y:S02]  /*96b0*/  @!P0 SYNCS.PHASECHK.TRANS64 P0, [R83+URZ+0x110], R4 ;  /* 0x00011004530085a7 */ /* 0x000f2400080010ff */
[----:B----4-:R-:W-:Y:S05]  /*96c0*/  @!P0 BRA `(.L_x_127) ;  /* 0xfffffffc00f08947 */ /* 0x010fea000383ffff */
[----:B------:R-:W-:Y:S05]  /*96d0*/  BRA `(.L_x_126) ;  /* 0xffffffdc00307947 */ /* 0x000fea000383ffff */
.L_x_135:
[----:B--2---:R2:W4:Y:S02]  /*96e0*/  SYNCS.PHASECHK.TRANS64.TRYWAIT P0, [R88+URZ+0x110], R3 ;  /* 0x00011003580075a7 */ /* 0x00452400080011ff */
[----:B----4-:R-:W-:Y:S05]  /*96f0*/  @!P0 NANOSLEEP.SYNCS 0x989680 ;  /* 0x009896800000895d */ /* 0x010fea0003900000 */
[----:B------:R-:W4:Y:S02]  /*9700*/  @!P0 SYNCS.PHASECHK.TRANS64 P0, [R88+URZ+0x110], R3 ;  /* 0x00011003580085a7 */ /* 0x000f2400080010ff */
[----:B----4-:R-:W-:Y:S05]  /*9710*/  @!P0 BRA `(.L_x_135) ;  /* 0xfffffffc00f08947 */ /* 0x010fea000383ffff */
[----:B------:R-:W-:Y:S05]  /*9720*/  BRA `(.L_x_134) ;  /* 0xffffffe4003c7947 */ /* 0x000fea000383ffff */
        .weak           $__internal_0_$__cuda_sm10x_tcgen05_guardrail_trap_col_being_dealloced_not_returned_by_alloc
        .type           $__internal_0_$__cuda_sm10x_tcgen05_guardrail_trap_col_being_dealloced_not_returned_by_alloc,@function
        .size           $__internal_0_$__cuda_sm10x_tcgen05_guardrail_trap_col_being_dealloced_not_returned_by_alloc,($__internal_1_$__cuda_sm10x_tcgen05_guardrail_trap_phase_invalid_during_alloc - $__internal_0_$__cuda_sm10x_tcgen05_guardrail_trap_col_being_dealloced_not_returned_by_alloc)
$__internal_0_$__cuda_sm10x_tcgen05_guardrail_trap_col_being_dealloced_not_returned_by_alloc:
[----:B------:R-:W-:Y:S05]  /*9730*/  BPT.TRAP 0x1 ;  /* 0x000000040000795c */ /* 0x000fea0000300000 */
[----:B------:R-:W-:-:S04]  /*9740*/  HFMA2 R3, -RZ, RZ, 0, 0 ;  /* 0x00000000ff037431 */ /* 0x000fc800000001ff */
[----:B------:R-:W-:Y:S05]  /*9750*/  RET.REL.NODEC R2 `(_ZN7cutlass13device_kernelINS_4gemm6kernel13GemmUniversalIN4cute5tupleIJiiiiEEENS1_10collective13CollectiveMmaINS1_35MainloopSm100TmaUmmaWarpSpecializedILi17ELi2ELi4ENS5_IJNS4_1CILi1EEESB_SB_EEEEENS5_IJNSA_ILi64EEENSA_ILi128EEENSA_ILi32EEEEEENS_6half_tENS5_IJlSB_lEEESI_SJ_NS4_8TiledMMAINS4_8MMA_AtomIJNS4_20SM100_MMA_F16BF16_SSISI_SI_fLi64ELi128ELNS4_4UMMA5MajorE0ELSO_0ELNSN_7ScaleInE0ELSP_0EEEEEENS4_6LayoutISC_NS5_IJNSA_ILi0EEEST_ST_EEEEENS5_IJNS4_10UnderscoreESW_SW_EEEEENS4_13SM90_TMA_LOADENS4_14ComposedLayoutINS4_7SwizzleILi2ELi4ELi3EEENS4_18smem_ptr_flag_bitsILi16EEENSS_INS5_IJNSA_ILi8EEESG_EEENS5_IJSG_SB_EEEEEEEvNS4_8identityESZ_S19_vS1A_EENS_8epilogue10collective18CollectiveEpilogueINS1C_23Sm100TmaWarpSpecializedILi4ELi2ELi16ELb1ELb0EEEJSH_NS5_IJNSS_ISE_SB_EENSS_ISG_SB_EEEEESI_SJ_SI_SJ_NS1C_6fusion15FusionCallbacksIS1G_NS1K_17LinearCombinationISI_fSI_fLNS_15FloatRoundStyleE2EEESH_S1J_JEEENS4_5SM1004TMEM4LOAD26SM100_TMEM_LOAD_16dp256b4xESZ_S19_NS4_17SM75_U32x4_LDSM_NENS4_14SM90_TMA_STOREES19_NS4_17SM90_U32x4_STSM_NENS4_39AutoVectorizingCopyWithAssumedAlignmentILi128EEEEEEvvEEEEvNT_6ParamsE) ;  /* 0xffffff6802287950 */ /* 0x000fea0003c3ffff */
        .weak           $__internal_1_$__cuda_sm10x_tcgen05_guardrail_trap_phase_invalid_during_alloc
        .type           $__internal_1_$__cuda_sm10x_tcgen05_guardrail_trap_phase_invalid_during_alloc,@function
        .size           $__internal_1_$__cuda_sm10x_tcgen05_guardrail_trap_phase_invalid_during_alloc,($__internal_2_$__cuda_sm10x_tcgen05_guardrail_trap_unallocated_columns_being_dealloced - $__internal_1_$__cuda_sm10x_tcgen05_guardrail_trap_phase_invalid_during_alloc)
$__internal_1_$__cuda_sm10x_tcgen05_guardrail_trap_phase_invalid_during_alloc:
[----:B------:R-:W-:Y:S05]  /*9760*/  BPT.TRAP 0x1 ;  /* 0x000000040000795c */ /* 0x000fea0000300000 */
[----:B------:R-:W-:-:S04]  /*9770*/  MOV R3, 0x0 ;  /* 0x0000000000037802 */ /* 0x000fc80000000f00 */
[----:B------:R-:W-:Y:S05]  /*9780*/  RET.REL.NODEC R2 `(_ZN7cutlass13device_kernelINS_4gemm6kernel13GemmUniversalIN4cute5tupleIJiiiiEEENS1_10collective13CollectiveMmaINS1_35MainloopSm100TmaUmmaWarpSpecializedILi17ELi2ELi4ENS5_IJNS4_1CILi1EEESB_SB_EEEEENS5_IJNSA_ILi64EEENSA_ILi128EEENSA_ILi32EEEEEENS_6half_tENS5_IJlSB_lEEESI_SJ_NS4_8TiledMMAINS4_8MMA_AtomIJNS4_20SM100_MMA_F16BF16_SSISI_SI_fLi64ELi128ELNS4_4UMMA5MajorE0ELSO_0ELNSN_7ScaleInE0ELSP_0EEEEEENS4_6LayoutISC_NS5_IJNSA_ILi0EEEST_ST_EEEEENS5_IJNS4_10UnderscoreESW_SW_EEEEENS4_13SM90_TMA_LOADENS4_14ComposedLayoutINS4_7SwizzleILi2ELi4ELi3EEENS4_18smem_ptr_flag_bitsILi16EEENSS_INS5_IJNSA_ILi8EEESG_EEENS5_IJSG_SB_EEEEEEEvNS4_8identityESZ_S19_vS1A_EENS_8epilogue10collective18CollectiveEpilogueINS1C_23Sm100TmaWarpSpecializedILi4ELi2ELi16ELb1ELb0EEEJSH_NS5_IJNSS_ISE_SB_EENSS_ISG_SB_EEEEESI_SJ_SI_SJ_NS1C_6fusion15FusionCallbacksIS1G_NS1K_17LinearCombinationISI_fSI_fLNS_15FloatRoundStyleE2EEESH_S1J_JEEENS4_5SM1004TMEM4LOAD26SM100_TMEM_LOAD_16dp256b4xESZ_S19_NS4_17SM75_U32x4_LDSM_NENS4_14SM90_TMA_STOREES19_NS4_17SM90_U32x4_STSM_NENS4_39AutoVectorizingCopyWithAssumedAlignmentILi128EEEEEEvvEEEEvNT_6ParamsE) ;  /* 0xffffff68021c7950 */ /* 0x000fea0003c3ffff */
        .weak           $__internal_2_$__cuda_sm10x_tcgen05_guardrail_trap_unallocated_columns_being_dealloced
        .type           $__internal_2_$__cuda_sm10x_tcgen05_guardrail_trap_unallocated_columns_being_dealloced,@function
        .size           $__internal_2_$__cuda_sm10x_tcgen05_guardrail_trap_unallocated_columns_being_dealloced,(.L_x_216 - $__internal_2_$__cuda_sm10x_tcgen05_guardrail_trap_unallocated_columns_being_dealloced)
$__internal_2_$__cuda_sm10x_tcgen05_guardrail_trap_unallocated_columns_being_dealloced:
[----:B------:R-:W-:Y:S05]  /*9790*/  BPT.TRAP 0x1 ;  /* 0x000000040000795c */ /* 0x000fea0000300000 */
[----:B------:R-:W-:-:S04]  /*97a0*/  HFMA2 R3, -RZ, RZ, 0, 0 ;  /* 0x00000000ff037431 */ /* 0x000fc800000001ff */
[----:B------:R-:W-:Y:S05]  /*97b0*/  RET.REL.NODEC R2 `(_ZN7cutlass13device_kernelINS_4gemm6kernel13GemmUniversalIN4cute5tupleIJiiiiEEENS1_10collective13CollectiveMmaINS1_35MainloopSm100TmaUmmaWarpSpecializedILi17ELi2ELi4ENS5_IJNS4_1CILi1EEESB_SB_EEEEENS5_IJNSA_ILi64EEENSA_ILi128EEENSA_ILi32EEEEEENS_6half_tENS5_IJlSB_lEEESI_SJ_NS4_8TiledMMAINS4_8MMA_AtomIJNS4_20SM100_MMA_F16BF16_SSISI_SI_fLi64ELi128ELNS4_4UMMA5MajorE0ELSO_0ELNSN_7ScaleInE0ELSP_0EEEEEENS4_6LayoutISC_NS5_IJNSA_ILi0EEEST_ST_EEEEENS5_IJNS4_10UnderscoreESW_SW_EEEEENS4_13SM90_TMA_LOADENS4_14ComposedLayoutINS4_7SwizzleILi2ELi4ELi3EEENS4_18smem_ptr_flag_bitsILi16EEENSS_INS5_IJNSA_ILi8EEESG_EEENS5_IJSG_SB_EEEEEEEvNS4_8identityESZ_S19_vS1A_EENS_8epilogue10collective18CollectiveEpilogueINS1C_23Sm100TmaWarpSpecializedILi4ELi2ELi16ELb1ELb0EEEJSH_NS5_IJNSS_ISE_SB_EENSS_ISG_SB_EEEEESI_SJ_SI_SJ_NS1C_6fusion15FusionCallbacksIS1G_NS1K_17LinearCombinationISI_fSI_fLNS_15FloatRoundStyleE2EEESH_S1J_JEEENS4_5SM1004TMEM4LOAD26SM100_TMEM_LOAD_16dp256b4xESZ_S19_NS4_17SM75_U32x4_LDSM_NENS4_14SM90_TMA_STOREES19_NS4_17SM90_U32x4_STSM_NENS4_39AutoVectorizingCopyWithAssumedAlignmentILi128EEEEEEvvEEEEvNT_6ParamsE) ;  /* 0xffffff6802107950 */ /* 0x000fea0003c3ffff */
.L_x_215:
[----:B------:R-:W-:-:S00]  /*97c0*/  BRA `(.L_x_215) ;  /* 0xfffffffc00fc7947 */ /* 0x000fc0000383ffff */
[----:B------:R-:W-:-:S00]  /*97d0*/  NOP ;  /* 0x0000000000007918 */ /* 0x000fc00000000000 */
        /* <DEDUP_REMOVED lines=10> */
.L_x_216:


//--------------------- .nv.global.init           --------------------------
	.section	.nv.global.init,"aw",@progbits
.nv.global.init:
	.type		$str$27,@object
	.size		$str$27,($str$28 - $str$27)
$str$27:
        /*0000*/ 	.byte	0x28, 0x61, 0x64, 0x64, 0x72, 0x65, 0x73, 0x73, 0x20, 0x26, 0x20, 0x6d, 0x61, 0x73, 0x6b, 0x29
        /*0010*/ 	.byte	0x20, 0x3d, 0x3d, 0x20, 0x30, 0x00
	.type		$str$28,@object
	.size		$str$28,($str$26 - $str$28)
$str$28:
        /*0016*/ 	.byte	0x2f, 0x74, 0x6d, 0x70, 0x2f, 0x63, 0x75, 0x74, 0x6c, 0x61, 0x73, 0x73, 0x5f, 0x73, 0x77, 0x65
        /*0026*/ 	.byte	0x65, 0x70, 0x5f, 0x73, 0x72, 0x63, 0x2f, 0x69, 0x6e, 0x63, 0x6c, 0x75, 0x64, 0x65, 0x2f, 0x63
        /*0036*/ 	.byte	0x75, 0x74, 0x65, 0x2f, 0x70, 0x6f, 0x69, 0x6e, 0x74, 0x65, 0x72, 0x5f, 0x66, 0x6c, 0x61, 0x67
        /*0046*/ 	.byte	0x67, 0x65, 0x64, 0x2e, 0x68, 0x70, 0x70, 0x00
	.type		$str$26,@object
	.size		$str$26,($str$25 - $str$26)
$str$26:
        /*004e*/ 	.byte	0x2f, 0x74, 0x6d, 0x70, 0x2f, 0x63, 0x75, 0x74, 0x6c, 0x61, 0x73, 0x73, 0x5f, 0x73, 0x77, 0x65
        /*005e*/ 	.byte	0x65, 0x70, 0x5f, 0x73, 0x72, 0x63, 0x2f, 0x69, 0x6e, 0x63, 0x6c, 0x75, 0x64, 0x65, 0x2f, 0x63
        /*006e*/ 	.byte	0x75, 0x74, 0x65, 0x2f, 0x61, 0x74, 0x6f, 0x6d, 0x2f, 0x63, 0x6f, 0x70, 0x79, 0x5f, 0x74, 0x72
        /*007e*/ 	.byte	0x61, 0x69, 0x74, 0x73, 0x5f, 0x73, 0x6d, 0x31, 0x30, 0x30, 0x2e, 0x68, 0x70, 0x70, 0x00
	.type		$str$25,@object
	.size		$str$25,(__unnamed_1 - $str$25)
$str$25:
        /*008d*/ 	.byte	0x28, 0x28, 0x75, 0x69, 0x6e, 0x74, 0x33, 0x32, 0x5f, 0x74, 0x28, 0x74, 0x68, 0x72, 0x65, 0x61
        /*009d*/ 	.byte	0x64, 0x49, 0x64, 0x78, 0x2e, 0x78, 0x29, 0x20, 0x2f, 0x20, 0x33, 0x32, 0x29, 0x20, 0x25, 0x20
        /*00ad*/ 	.byte	0x34, 0x29, 0x20, 0x3d, 0x3d, 0x20, 0x28, 0x28, 0x28, 0x74, 0x6d, 0x65, 0x6d, 0x5f, 0x61, 0x64
        /*00bd*/ 	.byte	0x64, 0x72, 0x20, 0x3e, 0x3e, 0x20, 0x31, 0x36, 0x29, 0x20, 0x2f, 0x20, 0x33, 0x32, 0x29, 0x20
        /*00cd*/ 	.byte	0x25, 0x20, 0x34, 0x29, 0x00
	.type		__unnamed_1,@object
	.size		__unnamed_1,(__unnamed_2 - __unnamed_1)
__unnamed_1:
        /*00d2*/ 	.byte	0x61, 0x75, 0x74, 0x6f, 0x20, 0x63, 0x75, 0x74, 0x65, 0x3a, 0x3a, 0x61, 0x73, 0x5f, 0x70, 0x6f
        /* <DEDUP_REMOVED lines=24> */
        /*0262*/ 	.byte	0x3e, 0x3e, 0x3e, 0x5d, 0x00
	.type		__unnamed_2,@object
	.size		__unnamed_2,(.L_2 - __unnamed_2)
__unnamed_2:
        /* <DEDUP_REMOVED lines=46> */
.L_2:


//--------------------- .nv.shared._ZN7cutlass13device_kernelINS_4gemm6kernel13GemmUniversalIN4cute5tupleIJiiiiEEENS1_10collective13CollectiveMmaINS1_35MainloopSm100TmaUmmaWarpSpecializedILi17ELi2ELi4ENS5_IJNS4_1CILi1EEESB_SB_EEEEENS5_IJNSA_ILi64EEENSA_ILi128EEENSA_ILi32EEEEEENS_6half_tENS5_IJlSB_lEEESI_SJ_NS4_8TiledMMAINS4_8MMA_AtomIJNS4_20SM100_MMA_F16BF16_SSISI_SI_fLi64ELi128ELNS4_4UMMA5MajorE0ELSO_0ELNSN_7ScaleInE0ELSP_0EEEEEENS4_6LayoutISC_NS5_IJNSA_ILi0EEEST_ST_EEEEENS5_IJNS4_10UnderscoreESW_SW_EEEEENS4_13SM90_TMA_LOADENS4_14ComposedLayoutINS4_7SwizzleILi2ELi4ELi3EEENS4_18smem_ptr_flag_bitsILi16EEENSS_INS5_IJNSA_ILi8EEESG_EEENS5_IJSG_SB_EEEEEEEvNS4_8identityESZ_S19_vS1A_EENS_8epilogue10collective18CollectiveEpilogueINS1C_23Sm100TmaWarpSpecializedILi4ELi2ELi16ELb1ELb0EEEJSH_NS5_IJNSS_ISE_SB_EENSS_ISG_SB_EEEEESI_SJ_SI_SJ_NS1C_6fusion15FusionCallbacksIS1G_NS1K_17LinearCombinationISI_fSI_fLNS_15FloatRoundStyleE2EEESH_S1J_JEEENS4_5SM1004TMEM4LOAD26SM100_TMEM_LOAD_16dp256b4xESZ_S19_NS4_17SM75_U32x4_LDSM_NENS4_14SM90_TMA_STOREES19_NS4_17SM90_U32x4_STSM_NENS4_39AutoVectorizingCopyWithAssumedAlignmentILi128EEEEEEvvEEEEvNT_6ParamsE --------------------------
	.section	.nv.shared._ZN7cutlass13device_kernelINS_4gemm6kernel13GemmUniversalIN4cute5tupleIJiiiiEEENS1_10collective13CollectiveMmaINS1_35MainloopSm100TmaUmmaWarpSpecializedILi17ELi2ELi4ENS5_IJNS4_1CILi1EEESB_SB_EEEEENS5_IJNSA_ILi64EEENSA_ILi128EEENSA_ILi32EEEEEENS_6half_tENS5_IJlSB_lEEESI_SJ_NS4_8TiledMMAINS4_8MMA_AtomIJNS4_20SM100_MMA_F16BF16_SSISI_SI_fLi64ELi128ELNS4_4UMMA5MajorE0ELSO_0ELNSN_7ScaleInE0ELSP_0EEEEEENS4_6LayoutISC_NS5_IJNSA_ILi0EEEST_ST_EEEEENS5_IJNS4_10UnderscoreESW_SW_EEEEENS4_13SM90_TMA_LOADENS4_14ComposedLayoutINS4_7SwizzleILi2ELi4ELi3EEENS4_18smem_ptr_flag_bitsILi16EEENSS_INS5_IJNSA_ILi8EEESG_EEENS5_IJSG_SB_EEEEEEEvNS4_8identityESZ_S19_vS1A_EENS_8epilogue10collective18CollectiveEpilogueINS1C_23Sm100TmaWarpSpecializedILi4ELi2ELi16ELb1ELb0EEEJSH_NS5_IJNSS_ISE_SB_EENSS_ISG_SB_EEEEESI_SJ_SI_SJ_NS1C_6fusion15FusionCallbacksIS1G_NS1K_17LinearCombinationISI_fSI_fLNS_15FloatRoundStyleE2EEESH_S1J_JEEENS4_5SM1004TMEM4LOAD26SM100_TMEM_LOAD_16dp256b4xESZ_S19_NS4_17SM75_U32x4_LDSM_NENS4_14SM90_TMA_STOREES19_NS4_17SM90_U32x4_STSM_NENS4_39AutoVectorizingCopyWithAssumedAlignmentILi128EEEEEEvvEEEEvNT_6ParamsE,"aw",@nobits
	.sectionflags	@""
	.align	16
	.zero		1024


//--------------------- .nv.shared.reserved.0     --------------------------
	.section	.nv.shared.reserved.0,"aw",@nobits
	.weak		__nv_reservedSMEM_offset_0_alias
	.size		__nv_reservedSMEM_offset_0_alias, 0, 64
	.other		__nv_reservedSMEM_offset_0_alias,@"STO_CUDA_RESERVED_SHARED STV_DEFAULT"
__nv_reservedSMEM_offset_0_alias:
	.zero		0
.nv.shared.reserved.0:
	.zero		64
	.weak		__nv_reservedSMEM_tcgen05_partition
	.type		__nv_reservedSMEM_tcgen05_partition,@object
	.size		__nv_reservedSMEM_tcgen05_partition,(.L_0 - __nv_reservedSMEM_tcgen05_partition)
__nv_reservedSMEM_tcgen05_partition:
	.zero		32
.L_0:


//--------------------- .nv.global                --------------------------
	.section	.nv.global,"aw",@nobits
.nv.global:
	.type		_ZN40_INTERNAL_28a0c9c3_4_k_cu_e772baab_272694cute1_E,@object
	.size		_ZN40_INTERNAL_28a0c9c3_4_k_cu_e772baab_272694cute1_E,(_ZN40_INTERNAL_28a0c9c3_4_k_cu_e772baab_272694cuda3std3__45__cpo6cbeginE - _ZN40_INTERNAL_28a0c9c3_4_k_cu_e772baab_272694cute1_E)
_ZN40_INTERNAL_28a0c9c3_4_k_cu_e772baab_272694cute1_E:
	.zero		1
	.type		_ZN40_INTERNAL_28a0c9c3_4_k_cu_e772baab_272694cuda3std3__45__cpo6cbeginE,@object
	.size		_ZN40_INTERNAL_28a0c9c3_4_k_cu_e772baab_272694cuda3std3__45__cpo6cbeginE,(_ZN40_INTERNAL_28a0c9c3_4_k_cu_e772baab_272694cuda3std3__48in_placeE - _ZN40_INTERNAL_28a0c9c3_4_k_cu_e772baab_272694cuda3std3__45__cpo6cbeginE)
_ZN40_INTERNAL_28a0c9c3_4_k_cu_e772baab_272694cuda3std3__45__cpo6cbeginE:
	.zero		1
	.type		_ZN40_INTERNAL_28a0c9c3_4_k_cu_e772baab_272694cuda3std3__48in_placeE,@object
	.size		_ZN40_INTERNAL_28a0c9c3_4_k_cu_e772baab_272694cuda3std3__48in_placeE,(_ZN40_INTERNAL_28a0c9c3_4_k_cu_e772baab_272694cuda3std6ranges3__45__cpo9iter_moveE - _ZN40_INTERNAL_28a0c9c3_4_k_cu_e772baab_272694cuda3std3__48in_placeE)
_ZN40_INTERNAL_28a0c9c3_4_k_cu_e772baab_272694cuda3std3__48in_placeE:
	.zero		1
	.type		_ZN40_INTERNAL_28a0c9c3_4_k_cu_e772baab_272694cuda3std6ranges3__45__cpo9iter_moveE,@object
	.size		_ZN40_INTERNAL_28a0c9c3_4_k_cu_e772baab_272694cuda3std6ranges3__45__cpo9iter_moveE,(_ZN40_INTERNAL_28a0c9c3_4_k_cu_e772baab_272694cuda3std3__45__cpo5beginE - _ZN40_INTERNAL_28a0c9c3_4_k_cu_e772baab_272694cuda3std6ranges3__45__cpo9iter_moveE)
_ZN40_INTERNAL_28a0c9c3_4_k_cu_e772baab_272694cuda3std6ranges3__45__cpo9iter_moveE:
	.zero		1
	.type		_ZN40_INTERNAL_28a0c9c3_4_k_cu_e772baab_272694cuda3std3__45__cpo5beginE,@object
	.size		_ZN40_INTERNAL_28a0c9c3_4_k_cu_e772baab_272694cuda3std3__45__cpo5beginE,(_ZN40_INTERNAL_28a0c9c3_4_k_cu_e772baab_272694cuda3std3__442_GLOBAL__N__28a0c9c3_4_k_cu_e772baab_272696ignoreE - _ZN40_INTERNAL_28a0c9c3_4_k_cu_e772baab_272694cuda3std3__45__cpo5beginE)
_ZN40_INTERNAL_28a0c9c3_4_k_cu_e772baab_272694cuda3std3__45__cpo5beginE:
	.zero		1
	.type		_ZN40_INTERNAL_28a0c9c3_4_k_cu_e772baab_272694cuda3std3__442_GLOBAL__N__28a0c9c3_4_k_cu_e772baab_272696ignoreE,@object
	.size		_ZN40_INTERNAL_28a0c9c3_4_k_cu_e772baab_272694cuda3std3__442_GLOBAL__N__28a0c9c3_4_k_cu_e772baab_272696ignoreE,(_ZN40_INTERNAL_28a0c9c3_4_k_cu_e772baab_272694cute7productE - _ZN40_INTERNAL_28a0c9c3_4_k_cu_e772baab_272694cuda3std3__442_GLOBAL__N__28a0c9c3_4_k_cu_e772baab_272696ignoreE)
_ZN40_INTERNAL_28a0c9c3_4_k_cu_e772baab_272694cuda3std3__442_GLOBAL__N__28a0c9c3_4_k_cu_e772baab_272696ignoreE:
	.zero		1
	.type		_ZN40_INTERNAL_28a0c9c3_4_k_cu_e772baab_272694cute7productE,@object
	.size		_ZN40_INTERNAL_28a0c9c3_4_k_cu_e772baab_272694cute7productE,(_ZN40_INTERNAL_28a0c9c3_4_k_cu_e772baab_272694cuda3std3__45__cpo3endE - _ZN40_INTERNAL_28a0c9c3_4_k_cu_e772baab_272694cute7productE)
_ZN40_INTERNAL_28a0c9c3_4_k_cu_e772baab_272694cute7productE:
	.zero		1
	.type		_ZN40_INTERNAL_28a0c9c3_4_k_cu_e772baab_272694cuda3std3__45__cpo3endE,@object
	.size		_ZN40_INTERNAL_28a0c9c3_4_k_cu_e772baab_272694cuda3std3__45__cpo3endE,(_ZN40_INTERNAL_28a0c9c3_4_k_cu_e772baab_272694cuda3std3__419piecewise_constructE - _ZN40_INTERNAL_28a0c9c3_4_k_cu_e772baab_272694cuda3std3__45__cpo3endE)
_ZN40_INTERNAL_28a0c9c3_4_k_cu_e772baab_272694cuda3std3__45__cpo3endE:
	.zero		1
	.type		_ZN40_INTERNAL_28a0c9c3_4_k_cu_e772baab_272694cuda3std3__419piecewise_constructE,@object
	.size		_ZN40_INTERNAL_28a0c9c3_4_k_cu_e772baab_272694cuda3std3__419piecewise_constructE,(_ZN40_INTERNAL_28a0c9c3_4_k_cu_e772baab_272694cuda3std3__45__cpo4cendE - _ZN40_INTERNAL_28a0c9c3_4_k_cu_e772baab_272694cuda3std3__419piecewise_constructE)
_ZN40_INTERNAL_28a0c9c3_4_k_cu_e772baab_272694cuda3std3__419piecewise_constructE:
	.zero		1
	.type		_ZN40_INTERNAL_28a0c9c3_4_k_cu_e772baab_272694cuda3std3__45__cpo4cendE,@object
	.size		_ZN40_INTERNAL_28a0c9c3_4_k_cu_e772baab_272694cuda3std3__45__cpo4cendE,(_ZN40_INTERNAL_28a0c9c3_4_k_cu_e772baab_272694cuda3std6ranges3__45__cpo4swapE - _ZN40_INTERNAL_28a0c9c3_4_k_cu_e772baab_272694cuda3std3__45__cpo4cendE)
_ZN40_INTERNAL_28a0c9c3_4_k_cu_e772baab_272694cuda3std3__45__cpo4cendE:
	.zero		1
	.type		_ZN40_INTERNAL_28a0c9c3_4_k_cu_e772baab_272694cuda3std6ranges3__45__cpo4swapE,@object
	.size		_ZN40_INTERNAL_28a0c9c3_4_k_cu_e772baab_272694cuda3std6ranges3__45__cpo4swapE,(.L_10 - _ZN40_INTERNAL_28a0c9c3_4_k_cu_e772baab_272694cuda3std6ranges3__45__cpo4swapE)
_ZN40_INTERNAL_28a0c9c3_4_k_cu_e772baab_272694cuda3std6ranges3__45__cpo4swapE:
	.zero		1
.L_10:


//--------------------- .nv.constant0._ZN7cutlass13device_kernelINS_4gemm6kernel13GemmUniversalIN4cute5tupleIJiiiiEEENS1_10collective13CollectiveMmaINS1_35MainloopSm100TmaUmmaWarpSpecializedILi17ELi2ELi4ENS5_IJNS4_1CILi1EEESB_SB_EEEEENS5_IJNSA_ILi64EEENSA_ILi128EEENSA_ILi32EEEEEENS_6half_tENS5_IJlSB_lEEESI_SJ_NS4_8TiledMMAINS4_8MMA_AtomIJNS4_20SM100_MMA_F16BF16_SSISI_SI_fLi64ELi128ELNS4_4UMMA5MajorE0ELSO_0ELNSN_7ScaleInE0ELSP_0EEEEEENS4_6LayoutISC_NS5_IJNSA_ILi0EEEST_ST_EEEEENS5_IJNS4_10UnderscoreESW_SW_EEEEENS4_13SM90_TMA_LOADENS4_14ComposedLayoutINS4_7SwizzleILi2ELi4ELi3EEENS4_18smem_ptr_flag_bitsILi16EEENSS_INS5_IJNSA_ILi8EEESG_EEENS5_IJSG_SB_EEEEEEEvNS4_8identityESZ_S19_vS1A_EENS_8epilogue10collective18CollectiveEpilogueINS1C_23Sm100TmaWarpSpecializedILi4ELi2ELi16ELb1ELb0EEEJSH_NS5_IJNSS_ISE_SB_EENSS_ISG_SB_EEEEESI_SJ_SI_SJ_NS1C_6fusion15FusionCallbacksIS1G_NS1K_17LinearCombinationISI_fSI_fLNS_15FloatRoundStyleE2EEESH_S1J_JEEENS4_5SM1004TMEM4LOAD26SM100_TMEM_LOAD_16dp256b4xESZ_S19_NS4_17SM75_U32x4_LDSM_NENS4_14SM90_TMA_STOREES19_NS4_17SM90_U32x4_STSM_NENS4_39AutoVectorizingCopyWithAssumedAlignmentILi128EEEEEEvvEEEEvNT_6ParamsE --------------------------
	.section	.nv.constant0._ZN7cutlass13device_kernelINS_4gemm6kernel13GemmUniversalIN4cute5tupleIJiiiiEEENS1_10collective13CollectiveMmaINS1_35MainloopSm100TmaUmmaWarpSpecializedILi17ELi2ELi4ENS5_IJNS4_1CILi1EEESB_SB_EEEEENS5_IJNSA_ILi64EEENSA_ILi128EEENSA_ILi32EEEEEENS_6half_tENS5_IJlSB_lEEESI_SJ_NS4_8TiledMMAINS4_8MMA_AtomIJNS4_20SM100_MMA_F16BF16_SSISI_SI_fLi64ELi128ELNS4_4UMMA5MajorE0ELSO_0ELNSN_7ScaleInE0ELSP_0EEEEEENS4_6LayoutISC_NS5_IJNSA_ILi0EEEST_ST_EEEEENS5_IJNS4_10UnderscoreESW_SW_EEEEENS4_13SM90_TMA_LOADENS4_14ComposedLayoutINS4_7SwizzleILi2ELi4ELi3EEENS4_18smem_ptr_flag_bitsILi16EEENSS_INS5_IJNSA_ILi8EEESG_EEENS5_IJSG_SB_EEEEEEEvNS4_8identityESZ_S19_vS1A_EENS_8epilogue10collective18CollectiveEpilogueINS1C_23Sm100TmaWarpSpecializedILi4ELi2ELi16ELb1ELb0EEEJSH_NS5_IJNSS_ISE_SB_EENSS_ISG_SB_EEEEESI_SJ_SI_SJ_NS1C_6fusion15FusionCallbacksIS1G_NS1K_17LinearCombinationISI_fSI_fLNS_15FloatRoundStyleE2EEESH_S1J_JEEENS4_5SM1004TMEM4LOAD26SM100_TMEM_LOAD_16dp256b4xESZ_S19_NS4_17SM75_U32x4_LDSM_NENS4_14SM90_TMA_STOREES19_NS4_17SM90_U32x4_STSM_NENS4_39AutoVectorizingCopyWithAssumedAlignmentILi128EEEEEEvvEEEEvNT_6ParamsE,"a",@progbits
	.sectionflags	@""
	.align	4
.nv.constant0._ZN7cutlass13device_kernelINS_4gemm6kernel13GemmUniversalIN4cute5tupleIJiiiiEEENS1_10collective13CollectiveMmaINS1_35MainloopSm100TmaUmmaWarpSpecializedILi17ELi2ELi4ENS5_IJNS4_1CILi1EEESB_SB_EEEEENS5_IJNSA_ILi64EEENSA_ILi128EEENSA_ILi32EEEEEENS_6half_tENS5_IJlSB_lEEESI_SJ_NS4_8TiledMMAINS4_8MMA_AtomIJNS4_20SM100_MMA_F16BF16_SSISI_SI_fLi64ELi128ELNS4_4UMMA5MajorE0ELSO_0ELNSN_7ScaleInE0ELSP_0EEEEEENS4_6LayoutISC_NS5_IJNSA_ILi0EEEST_ST_EEEEENS5_IJNS4_10UnderscoreESW_SW_EEEEENS4_13SM90_TMA_LOADENS4_14ComposedLayoutINS4_7SwizzleILi2ELi4ELi3EEENS4_18smem_ptr_flag_bitsILi16EEENSS_INS5_IJNSA_ILi8EEESG_EEENS5_IJSG_SB_EEEEEEEvNS4_8identityESZ_S19_vS1A_EENS_8epilogue10collective18CollectiveEpilogueINS1C_23Sm100TmaWarpSpecializedILi4ELi2ELi16ELb1ELb0EEEJSH_NS5_IJNSS_ISE_SB_EENSS_ISG_SB_EEEEESI_SJ_SI_SJ_NS1C_6fusion15FusionCallbacksIS1G_NS1K_17LinearCombinationISI_fSI_fLNS_15FloatRoundStyleE2EEESH_S1J_JEEENS4_5SM1004TMEM4LOAD26SM100_TMEM_LOAD_16dp256b4xESZ_S19_NS4_17SM75_U32x4_LDSM_NENS4_14SM90_TMA_STOREES19_NS4_17SM90_U32x4_STSM_NENS4_39AutoVectorizingCopyWithAssumedAlignmentILi128EEEEEEvvEEEEvNT_6ParamsE:
	.zero		2944


//--------------------- SYMBOLS --------------------------

	.type		.nv.reservedSmem.offset0,@object
	.size		.nv.reservedSmem.offset0,0x4
	.type		.nv.reservedSmem.cap,@object
	.size		.nv.reservedSmem.cap,0x4
	.type		__assertfail,@function
